//
// Generated by NVIDIA NVVM Compiler
//
// Compiler Build ID: CL-36424714
// Cuda compilation tools, release 13.0, V13.0.88
// Based on NVVM 20.0.0
//

.version 9.0
.target sm_100
.address_size 64

	// .globl	_Z6kernelPm
.extern .func __assertfail
(
	.param .b64 __assertfail_param_0,
	.param .b64 __assertfail_param_1,
	.param .b32 __assertfail_param_2,
	.param .b64 __assertfail_param_3,
	.param .b64 __assertfail_param_4
)
;
.global .align 1 .b8 __unnamed_1[59] = {115, 116, 97, 116, 105, 99, 32, 66, 108, 111, 99, 107, 72, 101, 97, 100, 101, 114, 32, 38, 66, 108, 111, 99, 107, 72, 101, 97, 100, 101, 114, 58, 58, 102, 114, 111, 109, 95, 98, 108, 111, 99, 107, 40, 117, 110, 115, 105, 103, 110, 101, 100, 32, 108, 111, 110, 103, 41};
.global .align 1 .b8 storage[10000000];
.global .align 1 .b8 __unnamed_2[116] = {115, 116, 97, 116, 105, 99, 32, 117, 110, 115, 105, 103, 110, 101, 100, 32, 108, 111, 110, 103, 32, 65, 111, 115, 111, 97, 76, 97, 121, 111, 117, 116, 66, 97, 115, 101, 60, 83, 101, 108, 102, 62, 58, 58, 97, 108, 108, 111, 99, 97, 116, 101, 95, 105, 110, 95, 98, 108, 111, 99, 107, 40, 117, 110, 115, 105, 103, 110, 101, 100, 32, 108, 111, 110, 103, 44, 32, 117, 110, 115, 105, 103, 110, 101, 100, 32, 105, 110, 116, 41, 32, 91, 119, 105, 116, 104, 32, 83, 101, 108, 102, 32, 61, 32, 68, 117, 109, 109, 121, 67, 108, 97, 115, 115, 93};
.global .align 1 .b8 $str[19] = {112, 116, 114, 32, 38, 32, 107, 73, 100, 66, 105, 116, 115, 32, 61, 61, 32, 48};
.global .align 1 .b8 $str$1[27] = {47, 116, 109, 112, 47, 115, 97, 115, 115, 95, 99, 117, 95, 100, 54, 52, 112, 108, 112, 57, 104, 47, 107, 46, 99, 117};
.global .align 1 .b8 $str$2[18] = {110, 101, 120, 116, 95, 98, 105, 116, 95, 112, 111, 115, 32, 62, 61, 32, 48};
.global .align 1 .b8 $str$3[42] = {40, 49, 85, 76, 76, 32, 60, 60, 32, 110, 101, 120, 116, 95, 98, 105, 116, 95, 112, 111, 115, 41, 32, 38, 32, 117, 112, 100, 97, 116, 101, 100, 95, 109, 97, 115, 107, 32, 62, 32, 48};
.global .align 1 .b8 $str$4[41] = {95, 95, 112, 111, 112, 99, 40, 110, 101, 119, 108, 121, 95, 115, 101, 108, 101, 99, 116, 101, 100, 95, 98, 105, 116, 115, 41, 32, 61, 61, 32, 98, 105, 116, 115, 95, 108, 101, 102, 116};
.global .align 1 .b8 $str$5[14] = {112, 111, 115, 105, 116, 105, 111, 110, 32, 62, 61, 32, 48};

.visible .entry _Z6kernelPm(
	.param .u64 .ptr .align 1 _Z6kernelPm_param_0
)
{
	.reg .pred 	%p<32>;
	.reg .b32 	%r<59>;
	.reg .b64 	%rd<238>;

	ld.param.u64 	%rd40, [_Z6kernelPm_param_0];
	mov.u64 	%rd42, storage;
	cvta.global.u64 	%rd43, %rd42;
	add.s64 	%rd44, %rd43, 62;
	mul.hi.u64 	%rd45, %rd44, 292805461487453201;
	sub.s64 	%rd46, %rd44, %rd45;
	shr.u64 	%rd47, %rd46, 1;
	add.s64 	%rd48, %rd47, %rd45;
	shr.u64 	%rd49, %rd48, 5;
	mul.lo.s64 	%rd50, %rd49, 63;
	sub.s64 	%rd1, %rd44, %rd50;
	mov.u64 	%rd51, $str;
	cvta.global.u64 	%rd52, %rd51;
	mov.u64 	%rd53, $str$1;
	cvta.global.u64 	%rd54, %rd53;
	mov.u64 	%rd55, __unnamed_2;
	cvta.global.u64 	%rd56, %rd55;
	{ // callseq 0, 0
	.param .b64 param0;
	st.param.b64 	[param0], %rd52;
	.param .b64 param1;
	st.param.b64 	[param1], %rd54;
	.param .b32 param2;
	st.param.b32 	[param2], 133;
	.param .b64 param3;
	st.param.b64 	[param3], %rd56;
	.param .b64 param4;
	st.param.b64 	[param4], 1;
	call.uni 
	__assertfail, 
	(
	param0, 
	param1, 
	param2, 
	param3, 
	param4
	);
	} // callseq 0
	// begin inline asm
	activemask.b32 %r18;
	// end inline asm
	// begin inline asm
	mov.u32 %r19, %lanemask_lt;
	// end inline asm
	and.b32  	%r2, %r19, %r18;
	setp.ne.s32 	%p1, %r2, 0;
	mov.b64 	%rd237, 0;
	@%p1 bra 	$L__BB0_41;
	not.b64 	%rd58, %rd1;
	cvta.global.u64 	%rd60, %rd42;
	add.s64 	%rd61, %rd60, %rd58;
	add.s64 	%rd2, %rd61, 63;
	cvta.global.u64 	%rd63, %rd51;
	cvta.global.u64 	%rd65, %rd53;
	mov.u64 	%rd66, __unnamed_1;
	cvta.global.u64 	%rd67, %rd66;
	{ // callseq 1, 0
	.param .b64 param0;
	st.param.b64 	[param0], %rd63;
	.param .b64 param1;
	st.param.b64 	[param1], %rd65;
	.param .b32 param2;
	st.param.b32 	[param2], 36;
	.param .b64 param3;
	st.param.b64 	[param3], %rd67;
	.param .b64 param4;
	st.param.b64 	[param4], 1;
	call.uni 
	__assertfail, 
	(
	param0, 
	param1, 
	param2, 
	param3, 
	param4
	);
	} // callseq 1
	popc.b32 	%r55, %r18;
	mov.b64 	%rd237, 0;
$L__BB0_2:
	setp.eq.s32 	%p2, %r55, 0;
	mov.b64 	%rd231, 0;
	@%p2 bra 	$L__BB0_38;
	ld.u64 	%rd230, [%rd2+8];
	and.b32  	%r5, %r55, 3;
	setp.lt.u32 	%p3, %r55, 4;
	mov.b64 	%rd231, 0;
	@%p3 bra 	$L__BB0_22;
	and.b32  	%r20, %r55, -4;
	neg.s32 	%r56, %r20;
	mov.b64 	%rd231, 0;
$L__BB0_5:
	neg.s64 	%rd72, %rd230;
	and.b64  	%rd73, %rd230, %rd72;
	clz.b64 	%r21, %rd73;
	cvt.u64.u32 	%rd7, %r21;
	setp.ne.s64 	%p4, %rd73, 0;
	@%p4 bra 	$L__BB0_7;
	mov.u64 	%rd74, $str$2;
	cvta.global.u64 	%rd75, %rd74;
	cvta.global.u64 	%rd77, %rd53;
	mov.u64 	%rd78, __unnamed_2;
	cvta.global.u64 	%rd79, %rd78;
	{ // callseq 2, 0
	.param .b64 param0;
	st.param.b64 	[param0], %rd75;
	.param .b64 param1;
	st.param.b64 	[param1], %rd77;
	.param .b32 param2;
	st.param.b32 	[param2], 154;
	.param .b64 param3;
	st.param.b64 	[param3], %rd79;
	.param .b64 param4;
	st.param.b64 	[param4], 1;
	call.uni 
	__assertfail, 
	(
	param0, 
	param1, 
	param2, 
	param3, 
	param4
	);
	} // callseq 2
$L__BB0_7:
	setp.eq.s64 	%p5, %rd7, 63;
	@%p5 bra 	$L__BB0_9;
	mov.u64 	%rd80, $str$3;
	cvta.global.u64 	%rd81, %rd80;
	cvta.global.u64 	%rd83, %rd53;
	mov.u64 	%rd84, __unnamed_2;
	cvta.global.u64 	%rd85, %rd84;
	{ // callseq 3, 0
	.param .b64 param0;
	st.param.b64 	[param0], %rd81;
	.param .b64 param1;
	st.param.b64 	[param1], %rd83;
	.param .b32 param2;
	st.param.b32 	[param2], 155;
	.param .b64 param3;
	st.param.b64 	[param3], %rd85;
	.param .b64 param4;
	st.param.b64 	[param4], 1;
	call.uni 
	__assertfail, 
	(
	param0, 
	param1, 
	param2, 
	param3, 
	param4
	);
	} // callseq 3
$L__BB0_9:
	add.s64 	%rd86, %rd230, -1;
	and.b64  	%rd8, %rd86, %rd230;
	cvt.u32.u64 	%r22, %rd7;
	sub.s32 	%r23, 63, %r22;
	mov.b64 	%rd87, 1;
	shl.b64 	%rd88, %rd87, %r23;
	or.b64  	%rd9, %rd88, %rd231;
	neg.s64 	%rd89, %rd8;
	and.b64  	%rd90, %rd8, %rd89;
	clz.b64 	%r24, %rd90;
	cvt.u64.u32 	%rd10, %r24;
	setp.ne.s64 	%p6, %rd90, 0;
	@%p6 bra 	$L__BB0_11;
	mov.u64 	%rd91, $str$2;
	cvta.global.u64 	%rd92, %rd91;
	cvta.global.u64 	%rd94, %rd53;
	mov.u64 	%rd95, __unnamed_2;
	cvta.global.u64 	%rd96, %rd95;
	{ // callseq 4, 0
	.param .b64 param0;
	st.param.b64 	[param0], %rd92;
	.param .b64 param1;
	st.param.b64 	[param1], %rd94;
	.param .b32 param2;
	st.param.b32 	[param2], 154;
	.param .b64 param3;
	st.param.b64 	[param3], %rd96;
	.param .b64 param4;
	st.param.b64 	[param4], 1;
	call.uni 
	__assertfail, 
	(
	param0, 
	param1, 
	param2, 
	param3, 
	param4
	);
	} // callseq 4
$L__BB0_11:
	setp.eq.s64 	%p7, %rd10, 63;
	@%p7 bra 	$L__BB0_13;
	mov.u64 	%rd97, $str$3;
	cvta.global.u64 	%rd98, %rd97;
	cvta.global.u64 	%rd100, %rd53;
	mov.u64 	%rd101, __unnamed_2;
	cvta.global.u64 	%rd102, %rd101;
	{ // callseq 5, 0
	.param .b64 param0;
	st.param.b64 	[param0], %rd98;
	.param .b64 param1;
	st.param.b64 	[param1], %rd100;
	.param .b32 param2;
	st.param.b32 	[param2], 155;
	.param .b64 param3;
	st.param.b64 	[param3], %rd102;
	.param .b64 param4;
	st.param.b64 	[param4], 1;
	call.uni 
	__assertfail, 
	(
	param0, 
	param1, 
	param2, 
	param3, 
	param4
	);
	} // callseq 5
$L__BB0_13:
	add.s64 	%rd103, %rd8, -1;
	and.b64  	%rd11, %rd103, %rd8;
	cvt.u32.u64 	%r25, %rd10;
	sub.s32 	%r26, 63, %r25;
	mov.b64 	%rd104, 1;
	shl.b64 	%rd105, %rd104, %r26;
	or.b64  	%rd12, %rd105, %rd9;
	neg.s64 	%rd106, %rd11;
	and.b64  	%rd107, %rd11, %rd106;
	clz.b64 	%r27, %rd107;
	cvt.u64.u32 	%rd13, %r27;
	setp.ne.s64 	%p8, %rd107, 0;
	@%p8 bra 	$L__BB0_15;
	mov.u64 	%rd108, $str$2;
	cvta.global.u64 	%rd109, %rd108;
	cvta.global.u64 	%rd111, %rd53;
	mov.u64 	%rd112, __unnamed_2;
	cvta.global.u64 	%rd113, %rd112;
	{ // callseq 6, 0
	.param .b64 param0;
	st.param.b64 	[param0], %rd109;
	.param .b64 param1;
	st.param.b64 	[param1], %rd111;
	.param .b32 param2;
	st.param.b32 	[param2], 154;
	.param .b64 param3;
	st.param.b64 	[param3], %rd113;
	.param .b64 param4;
	st.param.b64 	[param4], 1;
	call.uni 
	__assertfail, 
	(
	param0, 
	param1, 
	param2, 
	param3, 
	param4
	);
	} // callseq 6
$L__BB0_15:
	setp.eq.s64 	%p9, %rd13, 63;
	@%p9 bra 	$L__BB0_17;
	mov.u64 	%rd114, $str$3;
	cvta.global.u64 	%rd115, %rd114;
	cvta.global.u64 	%rd117, %rd53;
	mov.u64 	%rd118, __unnamed_2;
	cvta.global.u64 	%rd119, %rd118;
	{ // callseq 7, 0
	.param .b64 param0;
	st.param.b64 	[param0], %rd115;
	.param .b64 param1;
	st.param.b64 	[param1], %rd117;
	.param .b32 param2;
	st.param.b32 	[param2], 155;
	.param .b64 param3;
	st.param.b64 	[param3], %rd119;
	.param .b64 param4;
	st.param.b64 	[param4], 1;
	call.uni 
	__assertfail, 
	(
	param0, 
	param1, 
	param2, 
	param3, 
	param4
	);
	} // callseq 7
$L__BB0_17:
	add.s64 	%rd120, %rd11, -1;
	and.b64  	%rd14, %rd120, %rd11;
	cvt.u32.u64 	%r28, %rd13;
	sub.s32 	%r29, 63, %r28;
	mov.b64 	%rd121, 1;
	shl.b64 	%rd122, %rd121, %r29;
	or.b64  	%rd15, %rd122, %rd12;
	neg.s64 	%rd123, %rd14;
	and.b64  	%rd124, %rd14, %rd123;
	clz.b64 	%r30, %rd124;
	cvt.u64.u32 	%rd16, %r30;
	setp.ne.s64 	%p10, %rd124, 0;
	@%p10 bra 	$L__BB0_19;
	mov.u64 	%rd125, $str$2;
	cvta.global.u64 	%rd126, %rd125;
	cvta.global.u64 	%rd128, %rd53;
	mov.u64 	%rd129, __unnamed_2;
	cvta.global.u64 	%rd130, %rd129;
	{ // callseq 8, 0
	.param .b64 param0;
	st.param.b64 	[param0], %rd126;
	.param .b64 param1;
	st.param.b64 	[param1], %rd128;
	.param .b32 param2;
	st.param.b32 	[param2], 154;
	.param .b64 param3;
	st.param.b64 	[param3], %rd130;
	.param .b64 param4;
	st.param.b64 	[param4], 1;
	call.uni 
	__assertfail, 
	(
	param0, 
	param1, 
	param2, 
	param3, 
	param4
	);
	} // callseq 8
$L__BB0_19:
	setp.eq.s64 	%p11, %rd16, 63;
	@%p11 bra 	$L__BB0_21;
	mov.u64 	%rd131, $str$3;
	cvta.global.u64 	%rd132, %rd131;
	cvta.global.u64 	%rd134, %rd53;
	mov.u64 	%rd135, __unnamed_2;
	cvta.global.u64 	%rd136, %rd135;
	{ // callseq 9, 0
	.param .b64 param0;
	st.param.b64 	[param0], %rd132;
	.param .b64 param1;
	st.param.b64 	[param1], %rd134;
	.param .b32 param2;
	st.param.b32 	[param2], 155;
	.param .b64 param3;
	st.param.b64 	[param3], %rd136;
	.param .b64 param4;
	st.param.b64 	[param4], 1;
	call.uni 
	__assertfail, 
	(
	param0, 
	param1, 
	param2, 
	param3, 
	param4
	);
	} // callseq 9
$L__BB0_21:
	add.s64 	%rd137, %rd14, -1;
	and.b64  	%rd230, %rd137, %rd14;
	cvt.u32.u64 	%r31, %rd16;
	sub.s32 	%r32, 63, %r31;
	mov.b64 	%rd138, 1;
	shl.b64 	%rd139, %rd138, %r32;
	or.b64  	%rd231, %rd139, %rd15;
	add.s32 	%r56, %r56, 4;
	setp.ne.s32 	%p12, %r56, 0;
	@%p12 bra 	$L__BB0_5;
$L__BB0_22:
	setp.eq.s32 	%p13, %r5, 0;
	@%p13 bra 	$L__BB0_38;
	neg.s64 	%rd140, %rd230;
	and.b64  	%rd141, %rd230, %rd140;
	clz.b64 	%r33, %rd141;
	cvt.u64.u32 	%rd22, %r33;
	setp.ne.s64 	%p14, %rd141, 0;
	@%p14 bra 	$L__BB0_25;
	mov.u64 	%rd142, $str$2;
	cvta.global.u64 	%rd143, %rd142;
	cvta.global.u64 	%rd145, %rd53;
	mov.u64 	%rd146, __unnamed_2;
	cvta.global.u64 	%rd147, %rd146;
	{ // callseq 10, 0
	.param .b64 param0;
	st.param.b64 	[param0], %rd143;
	.param .b64 param1;
	st.param.b64 	[param1], %rd145;
	.param .b32 param2;
	st.param.b32 	[param2], 154;
	.param .b64 param3;
	st.param.b64 	[param3], %rd147;
	.param .b64 param4;
	st.param.b64 	[param4], 1;
	call.uni 
	__assertfail, 
	(
	param0, 
	param1, 
	param2, 
	param3, 
	param4
	);
	} // callseq 10
$L__BB0_25:
	setp.eq.s64 	%p15, %rd22, 63;
	@%p15 bra 	$L__BB0_27;
	mov.u64 	%rd148, $str$3;
	cvta.global.u64 	%rd149, %rd148;
	cvta.global.u64 	%rd151, %rd53;
	mov.u64 	%rd152, __unnamed_2;
	cvta.global.u64 	%rd153, %rd152;
	{ // callseq 11, 0
	.param .b64 param0;
	st.param.b64 	[param0], %rd149;
	.param .b64 param1;
	st.param.b64 	[param1], %rd151;
	.param .b32 param2;
	st.param.b32 	[param2], 155;
	.param .b64 param3;
	st.param.b64 	[param3], %rd153;
	.param .b64 param4;
	st.param.b64 	[param4], 1;
	call.uni 
	__assertfail, 
	(
	param0, 
	param1, 
	param2, 
	param3, 
	param4
	);
	} // callseq 11
$L__BB0_27:
	add.s64 	%rd154, %rd230, -1;
	and.b64  	%rd23, %rd154, %rd230;
	cvt.u32.u64 	%r34, %rd22;
	sub.s32 	%r35, 63, %r34;
	mov.b64 	%rd155, 1;
	shl.b64 	%rd156, %rd155, %r35;
	or.b64  	%rd231, %rd156, %rd231;
	setp.eq.s32 	%p16, %r5, 1;
	@%p16 bra 	$L__BB0_38;
	neg.s64 	%rd157, %rd23;
	and.b64  	%rd158, %rd23, %rd157;
	clz.b64 	%r36, %rd158;
	cvt.u64.u32 	%rd25, %r36;
	setp.ne.s64 	%p17, %rd158, 0;
	@%p17 bra 	$L__BB0_30;
	mov.u64 	%rd159, $str$2;
	cvta.global.u64 	%rd160, %rd159;
	cvta.global.u64 	%rd162, %rd53;
	mov.u64 	%rd163, __unnamed_2;
	cvta.global.u64 	%rd164, %rd163;
	{ // callseq 12, 0
	.param .b64 param0;
	st.param.b64 	[param0], %rd160;
	.param .b64 param1;
	st.param.b64 	[param1], %rd162;
	.param .b32 param2;
	st.param.b32 	[param2], 154;
	.param .b64 param3;
	st.param.b64 	[param3], %rd164;
	.param .b64 param4;
	st.param.b64 	[param4], 1;
	call.uni 
	__assertfail, 
	(
	param0, 
	param1, 
	param2, 
	param3, 
	param4
	);
	} // callseq 12
$L__BB0_30:
	setp.eq.s64 	%p18, %rd25, 63;
	@%p18 bra 	$L__BB0_32;
	mov.u64 	%rd165, $str$3;
	cvta.global.u64 	%rd166, %rd165;
	cvta.global.u64 	%rd168, %rd53;
	mov.u64 	%rd169, __unnamed_2;
	cvta.global.u64 	%rd170, %rd169;
	{ // callseq 13, 0
	.param .b64 param0;
	st.param.b64 	[param0], %rd166;
	.param .b64 param1;
	st.param.b64 	[param1], %rd168;
	.param .b32 param2;
	st.param.b32 	[param2], 155;
	.param .b64 param3;
	st.param.b64 	[param3], %rd170;
	.param .b64 param4;
	st.param.b64 	[param4], 1;
	call.uni 
	__assertfail, 
	(
	param0, 
	param1, 
	param2, 
	param3, 
	param4
	);
	} // callseq 13
$L__BB0_32:
	cvt.u32.u64 	%r37, %rd25;
	sub.s32 	%r38, 63, %r37;
	mov.b64 	%rd171, 1;
	shl.b64 	%rd172, %rd171, %r38;
	or.b64  	%rd231, %rd172, %rd231;
	setp.eq.s32 	%p19, %r5, 2;
	@%p19 bra 	$L__BB0_38;
	add.s64 	%rd173, %rd23, -1;
	and.b64  	%rd174, %rd173, %rd23;
	neg.s64 	%rd175, %rd174;
	and.b64  	%rd176, %rd174, %rd175;
	clz.b64 	%r39, %rd176;
	cvt.u64.u32 	%rd27, %r39;
	setp.ne.s64 	%p20, %rd176, 0;
	@%p20 bra 	$L__BB0_35;
	mov.u64 	%rd177, $str$2;
	cvta.global.u64 	%rd178, %rd177;
	cvta.global.u64 	%rd180, %rd53;
	mov.u64 	%rd181, __unnamed_2;
	cvta.global.u64 	%rd182, %rd181;
	{ // callseq 14, 0
	.param .b64 param0;
	st.param.b64 	[param0], %rd178;
	.param .b64 param1;
	st.param.b64 	[param1], %rd180;
	.param .b32 param2;
	st.param.b32 	[param2], 154;
	.param .b64 param3;
	st.param.b64 	[param3], %rd182;
	.param .b64 param4;
	st.param.b64 	[param4], 1;
	call.uni 
	__assertfail, 
	(
	param0, 
	param1, 
	param2, 
	param3, 
	param4
	);
	} // callseq 14
$L__BB0_35:
	setp.eq.s64 	%p21, %rd27, 63;
	@%p21 bra 	$L__BB0_37;
	mov.u64 	%rd183, $str$3;
	cvta.global.u64 	%rd184, %rd183;
	cvta.global.u64 	%rd186, %rd53;
	mov.u64 	%rd187, __unnamed_2;
	cvta.global.u64 	%rd188, %rd187;
	{ // callseq 15, 0
	.param .b64 param0;
	st.param.b64 	[param0], %rd184;
	.param .b64 param1;
	st.param.b64 	[param1], %rd186;
	.param .b32 param2;
	st.param.b32 	[param2], 155;
	.param .b64 param3;
	st.param.b64 	[param3], %rd188;
	.param .b64 param4;
	st.param.b64 	[param4], 1;
	call.uni 
	__assertfail, 
	(
	param0, 
	param1, 
	param2, 
	param3, 
	param4
	);
	} // callseq 15
$L__BB0_37:
	cvt.u32.u64 	%r40, %rd27;
	sub.s32 	%r41, 63, %r40;
	mov.b64 	%rd189, 1;
	shl.b64 	%rd190, %rd189, %r41;
	or.b64  	%rd231, %rd190, %rd231;
$L__BB0_38:
	cvt.u32.u64 	%r42, %rd231;
	popc.b32 	%r43, %r42;
	setp.eq.s32 	%p22, %r43, %r55;
	@%p22 bra 	$L__BB0_40;
	mov.u64 	%rd191, $str$4;
	cvta.global.u64 	%rd192, %rd191;
	cvta.global.u64 	%rd194, %rd53;
	mov.u64 	%rd195, __unnamed_2;
	cvta.global.u64 	%rd196, %rd195;
	{ // callseq 16, 0
	.param .b64 param0;
	st.param.b64 	[param0], %rd192;
	.param .b64 param1;
	st.param.b64 	[param1], %rd194;
	.param .b32 param2;
	st.param.b32 	[param2], 162;
	.param .b64 param3;
	st.param.b64 	[param3], %rd196;
	.param .b64 param4;
	st.param.b64 	[param4], 1;
	call.uni 
	__assertfail, 
	(
	param0, 
	param1, 
	param2, 
	param3, 
	param4
	);
	} // callseq 16
$L__BB0_40:
	not.b64 	%rd197, %rd231;
	atom.and.b64 	%rd198, [%rd2+8], %rd197;
	cvt.u32.u64 	%r44, %rd198;
	and.b32  	%r46, %r44, %r42;
	popc.b32 	%r47, %r46;
	sub.s32 	%r55, %r55, %r47;
	or.b64  	%rd237, %rd231, %rd237;
	setp.gt.s32 	%p23, %r55, 0;
	@%p23 bra 	$L__BB0_2;
$L__BB0_41:
	setp.eq.s32 	%p24, %r2, 0;
	// begin inline asm
	mov.b64 {%r48,%r49}, %rd237;
	// end inline asm
	shfl.sync.idx.b32	%r51|%p25, %r49, 0, 31, %r18;
	shfl.sync.idx.b32	%r50|%p26, %r48, 0, 31, %r18;
	// begin inline asm
	mov.b64 %rd200, {%r50,%r51};
	// end inline asm
	@%p24 bra 	$L__BB0_48;
	popc.b32 	%r52, %r2;
	max.u32 	%r10, %r52, 1;
	and.b32  	%r11, %r10, 3;
	setp.lt.u32 	%p27, %r52, 4;
	@%p27 bra 	$L__BB0_45;
	and.b32  	%r53, %r10, 60;
	neg.s32 	%r57, %r53;
$L__BB0_44:
	add.s64 	%rd202, %rd237, -1;
	and.b64  	%rd203, %rd202, %rd237;
	add.s64 	%rd204, %rd203, -1;
	and.b64  	%rd205, %rd204, %rd203;
	add.s64 	%rd206, %rd205, -1;
	and.b64  	%rd207, %rd206, %rd205;
	add.s64 	%rd208, %rd207, -1;
	and.b64  	%rd237, %rd208, %rd207;
	add.s32 	%r57, %r57, 4;
	setp.ne.s32 	%p28, %r57, 0;
	@%p28 bra 	$L__BB0_44;
$L__BB0_45:
	setp.eq.s32 	%p29, %r11, 0;
	@%p29 bra 	$L__BB0_48;
	neg.s32 	%r58, %r11;
$L__BB0_47:
	.pragma "nounroll";
	add.s64 	%rd209, %rd237, -1;
	and.b64  	%rd237, %rd209, %rd237;
	add.s32 	%r58, %r58, 1;
	setp.ne.s32 	%p30, %r58, 0;
	@%p30 bra 	$L__BB0_47;
$L__BB0_48:
	neg.s64 	%rd210, %rd237;
	and.b64  	%rd39, %rd237, %rd210;
	setp.ne.s64 	%p31, %rd39, 0;
	@%p31 bra 	$L__BB0_50;
	mov.u64 	%rd211, $str$5;
	cvta.global.u64 	%rd212, %rd211;
	cvta.global.u64 	%rd214, %rd53;
	mov.u64 	%rd215, __unnamed_2;
	cvta.global.u64 	%rd216, %rd215;
	{ // callseq 17, 0
	.param .b64 param0;
	st.param.b64 	[param0], %rd212;
	.param .b64 param1;
	st.param.b64 	[param1], %rd214;
	.param .b32 param2;
	st.param.b32 	[param2], 182;
	.param .b64 param3;
	st.param.b64 	[param3], %rd216;
	.param .b64 param4;
	st.param.b64 	[param4], 1;
	call.uni 
	__assertfail, 
	(
	param0, 
	param1, 
	param2, 
	param3, 
	param4
	);
	} // callseq 17
$L__BB0_50:
	clz.b64 	%r54, %rd39;
	cvt.u64.u32 	%rd217, %r54;
	cvta.to.global.u64 	%rd218, %rd40;
	add.s64 	%rd219, %rd1, %rd217;
	not.b64 	%rd220, %rd219;
	cvta.global.u64 	%rd222, %rd42;
	add.s64 	%rd223, %rd222, %rd220;
	add.s64 	%rd224, %rd223, 126;
	st.global.u64 	[%rd218], %rd224;
	ret;

}


// ===== COMPILED SASS (sm_100) =====

	.target	sm_100

	.elftype	@"ET_EXEC"


//--------------------- .note.nv.tkinfo           --------------------------
	.section	.note.nv.tkinfo,"",@"SHT_NOTE"
	.sectionflags	@"SHF_NOTE_NV_TKINFO"
	.tkinfo
        /*0018*/ 	.word	0x00000002
        /*0030*/ 	.string	""
        /*0030*/ 	.string	"ptxas"
        /*0030*/ 	.string	"Cuda compilation tools, release 13.0, V13.0.88"
        /*0030*/ 	.string	"Build cuda_13.0.r13.0/compiler.36424714_0"
        /*0030*/ 	.string	"-arch sm_100 -m 64 "



//--------------------- .note.nv.cuinfo           --------------------------
	.section	.note.nv.cuinfo,"",@"SHT_NOTE"
	.sectionflags	@"SHF_NOTE_NV_CUINFO"
        /*0018*/ 	.short	0x0002
        /*001a*/ 	.short	0x0064
        /*001c*/ 	.short	0x0082
	.zero		2


//--------------------- .nv.info                  --------------------------
	.section	.nv.info,"",@"SHT_CUDA_INFO"
	.align	4


	//----- nvinfo : EIATTR_REGCOUNT
	.align		4
        /*0000*/ 	.byte	0x04, 0x2f
        /*0002*/ 	.short	(.L_10 - .L_9)
	.align		4
.L_9:
        /*0004*/ 	.word	index@(_Z6kernelPm)
        /*0008*/ 	.word	0x00000026


	//----- nvinfo : EIATTR_FRAME_SIZE
	.align		4
.L_10:
        /*000c*/ 	.byte	0x04, 0x11
        /*000e*/ 	.short	(.L_12 - .L_11)
	.align		4
.L_11:
        /*0010*/ 	.word	index@(_Z6kernelPm)
        /*0014*/ 	.word	0x00000000


	//----- nvinfo : EIATTR_MIN_STACK_SIZE
	.align		4
.L_12:
        /*0018*/ 	.byte	0x04, 0x12
        /*001a*/ 	.short	(.L_14 - .L_13)
	.align		4
.L_13:
        /*001c*/ 	.word	index@(_Z6kernelPm)
        /*0020*/ 	.word	0x00000000
.L_14:


//--------------------- .nv.compat                --------------------------
	.section	.nv.compat,"",@"SHT_CUDA_COMPAT_INFO"
	.align	4
        /*0000*/ 	.byte	0x02, 0x09, 0x00, 0x00, 0x02, 0x02, 0x01, 0x00, 0x02, 0x05, 0x05, 0x00, 0x03, 0x07, 0x01, 0x01
        /*0010*/ 	.byte	0x02, 0x03, 0x00, 0x00, 0x02, 0x06, 0x01, 0x00, 0x04, 0x0b, 0x08, 0x00, 0x09, 0x00, 0x00, 0x00
        /*0020*/ 	.byte	0x00, 0x00, 0x00, 0x00


//--------------------- .nv.info._Z6kernelPm      --------------------------
	.section	.nv.info._Z6kernelPm,"",@"SHT_CUDA_INFO"
	.sectionflags	@""
	.align	4


	//----- nvinfo : EIATTR_CUDA_API_VERSION
	.align		4
        /*0000*/ 	.byte	0x04, 0x37
        /*0002*/ 	.short	(.L_16 - .L_15)
.L_15:
        /*0004*/ 	.word	0x00000082


	//----- nvinfo : EIATTR_KPARAM_INFO
	.align		4
.L_16:
        /*0008*/ 	.byte	0x04, 0x17
        /*000a*/ 	.short	(.L_18 - .L_17)
.L_17:
        /*000c*/ 	.word	0x00000000
        /*0010*/ 	.short	0x0000
        /*0012*/ 	.short	0x0000
        /*0014*/ 	.byte	0x00, 0xf5, 0x21, 0x00


	//----- nvinfo : EIATTR_SPARSE_MMA_MASK
	.align		4
.L_18:
        /*0018*/ 	.byte	0x03, 0x50
        /*001a*/ 	.short	0x0000


	//----- nvinfo : EIATTR_MAXREG_COUNT
	.align		4
        /*001c*/ 	.byte	0x03, 0x1b
        /*001e*/ 	.short	0x00ff


	//----- nvinfo : EIATTR_EXTERNS
	.align		4
        /*0020*/ 	.byte	0x04, 0x0f
        /*0022*/ 	.short	(.L_20 - .L_19)


	//   ....[0]....
	.align		4
.L_19:
        /*0024*/ 	.word	index@(__assertfail)


	//----- nvinfo : EIATTR_MERCURY_ISA_VERSION
	.align		4
.L_20:
        /*0028*/ 	.byte	0x03, 0x5f
        /*002a*/ 	.short	0x0101


	//----- nvinfo : EIATTR_COOP_GROUP_MASK_REGIDS
	.align		4
        /*002c*/ 	.byte	0x04, 0x29
        /*002e*/ 	.short	(.L_22 - .L_21)


	//   ....[0]....
.L_21:
        /*0030*/ 	.word	0x0500000f


	//   ....[1]....
        /*0034*/ 	.word	0x0500000f


	//----- nvinfo : EIATTR_COOP_GROUP_INSTR_OFFSETS
	.align		4
.L_22:
        /*0038*/ 	.byte	0x04, 0x28
        /*003a*/ 	.short	(.L_24 - .L_23)


	//   ....[0]....
.L_23:
        /*003c*/ 	.word	0x00003210


	//   ....[1]....
        /*0040*/ 	.word	0x000032b0


	//----- nvinfo : EIATTR_VRC_CTA_INIT_COUNT
	.align		4
.L_24:
        /*0044*/ 	.byte	0x02, 0x4a
	.zero		1
	.zero		1


	//----- nvinfo : EIATTR_SYSCALL_OFFSETS
	.align		4
        /*0048*/ 	.byte	0x04, 0x46
        /*004a*/ 	.short	(.L_26 - .L_25)


	//   ....[0]....
.L_25:
        /*004c*/ 	.word	0x00000100


	//   ....[1]....
        /*0050*/ 	.word	0x00000400


	//   ....[2]....
        /*0054*/ 	.word	0x00000740


	//   ....[3]....
        /*0058*/ 	.word	0x00000890


	//   ....[4]....
        /*005c*/ 	.word	0x00000b20


	//   ....[5]....
        /*0060*/ 	.word	0x00000c70


	//   ....[6]....
        /*0064*/ 	.word	0x00000f00


	//   ....[7]....
        /*0068*/ 	.word	0x00001050


	//   ....[8]....
        /*006c*/ 	.word	0x000012e0


	//   ....[9]....
        /*0070*/ 	.word	0x00001430


	//   ....[10]....
        /*0074*/ 	.word	0x00001720


	//   ....[11]....
        /*0078*/ 	.word	0x00001870


	//   ....[12]....
        /*007c*/ 	.word	0x00001b20


	//   ....[13]....
        /*0080*/ 	.word	0x00001c70


	//   ....[14]....
        /*0084*/ 	.word	0x00001f20


	//   ....[15]....
        /*0088*/ 	.word	0x00002070


	//   ....[16]....
        /*008c*/ 	.word	0x00002230


	//   ....[17]....
        /*0090*/ 	.word	0x00003060


	//----- nvinfo : EIATTR_EXIT_INSTR_OFFSETS
	.align		4
.L_26:
        /*0094*/ 	.byte	0x04, 0x1c
        /*0096*/ 	.short	(.L_28 - .L_27)


	//   ....[0]....
.L_27:
        /*0098*/ 	.word	0x000031a0


	//----- nvinfo : EIATTR_CRS_STACK_SIZE
	.align		4
.L_28:
        /*009c*/ 	.byte	0x04, 0x1e
        /*009e*/ 	.short	(.L_30 - .L_29)
.L_29:
        /*00a0*/ 	.word	0x00000000


	//----- nvinfo : EIATTR_CBANK_PARAM_SIZE
	.align		4
.L_30:
        /*00a4*/ 	.byte	0x03, 0x19
        /*00a6*/ 	.short	0x0008


	//----- nvinfo : EIATTR_PARAM_CBANK
	.align		4
        /*00a8*/ 	.byte	0x04, 0x0a
        /*00aa*/ 	.short	(.L_32 - .L_31)
	.align		4
.L_31:
        /*00ac*/ 	.word	index@(.nv.constant0._Z6kernelPm)
        /*00b0*/ 	.short	0x0380
        /*00b2*/ 	.short	0x0008


	//----- nvinfo : EIATTR_SW_WAR
	.align		4
.L_32:
        /*00b4*/ 	.byte	0x04, 0x36
        /*00b6*/ 	.short	(.L_34 - .L_33)
.L_33:
        /*00b8*/ 	.word	0x00000008
.L_34:


//--------------------- .nv.callgraph             --------------------------
	.section	.nv.callgraph,"",@"SHT_CUDA_CALLGRAPH"
	.align	4
	.sectionentsize	8
	.align		4
        /*0000*/ 	.word	0x00000000
	.align		4
        /*0004*/ 	.word	0xffffffff
	.align		4
        /*0008*/ 	.word	index@(_Z6kernelPm)
	.align		4
        /*000c*/ 	.word	index@(__assertfail)
	.align		4
        /*0010*/ 	.word	0x00000000
	.align		4
        /*0014*/ 	.word	0xfffffffe
	.align		4
        /*0018*/ 	.word	0x00000000
	.align		4
        /*001c*/ 	.word	0xfffffffd
	.align		4
        /*0020*/ 	.word	0x00000000
	.align		4
        /*0024*/ 	.word	0xfffffffc


//--------------------- .nv.constant4             --------------------------
	.section	.nv.constant4,"a",@progbits
	.align	8
	.align		8
.nv.constant4:
        /*0000*/ 	.dword	__assertfail
	.align		8
        /*0008*/ 	.dword	__unnamed_1
	.align		8
        /*0010*/ 	.dword	storage
	.align		8
        /*0018*/ 	.dword	__unnamed_2
	.align		8
        /*0020*/ 	.dword	$str
	.align		8
        /*0028*/ 	.dword	$str$1
	.align		8
        /*0030*/ 	.dword	$str$2
	.align		8
        /*0038*/ 	.dword	$str$3
	.align		8
        /*0040*/ 	.dword	$str$4
	.align		8
        /*0048*/ 	.dword	$str$5


//--------------------- .text._Z6kernelPm         --------------------------
	.section	.text._Z6kernelPm,"ax",@progbits
	.align	128
        .global         _Z6kernelPm
        .type           _Z6kernelPm,@function
        .size           _Z6kernelPm,(.L_x_68 - _Z6kernelPm)
        .other          _Z6kernelPm,@"STO_CUDA_ENTRY STV_DEFAULT"
_Z6kernelPm:
.text._Z6kernelPm:
[----:B------:R-:W0:Y:S01]  /*0000*/  LDC R1, c[0x0][0x37c] ;  /* 0x0000df00ff017b82 */ /* 0x000e220000000800 */
[----:B------:R-:W-:Y:S01]  /*0010*/  MOV R26, 0x0 ;  /* 0x00000000001a7802 */ /* 0x000fe20000000f00 */
[----:B------:R-:W1:Y:S01]  /*0020*/  LDCU.64 UR4, c[0x4][0x20] ;  /* 0x01000400ff0477ac */ /* 0x000e620008000a00 */
[----:B------:R-:W-:-:S05]  /*0030*/  IMAD.MOV.U32 R8, RZ, RZ, 0x85 ;  /* 0x00000085ff087424 */ /* 0x000fca00078e00ff */
[----:B------:R2:W3:Y:S01]  /*0040*/  LDC.64 R2, c[0x4][R26] ;  /* 0x010000001a027b82 */ /* 0x0004e20000000a00 */
[----:B------:R-:W4:Y:S01]  /*0050*/  LDCU.64 UR6, c[0x4][0x28] ;  /* 0x01000500ff0677ac */ /* 0x000f220008000a00 */
[----:B------:R-:W-:Y:S02]  /*0060*/  IMAD.MOV.U32 R12, RZ, RZ, 0x1 ;  /* 0x00000001ff0c7424 */ /* 0x000fe400078e00ff */
[----:B------:R-:W-:Y:S01]  /*0070*/  IMAD.MOV.U32 R13, RZ, RZ, RZ ;  /* 0x000000ffff0d7224 */ /* 0x000fe200078e00ff */
[----:B------:R-:W5:Y:S01]  /*0080*/  LDCU.64 UR8, c[0x4][0x18] ;  /* 0x01000300ff0877ac */ /* 0x000f620008000a00 */
[----:B-1----:R-:W-:Y:S02]  /*0090*/  IMAD.U32 R4, RZ, RZ, UR4 ;  /* 0x00000004ff047e24 */ /* 0x002fe4000f8e00ff */
[----:B------:R-:W-:Y:S02]  /*00a0*/  IMAD.U32 R5, RZ, RZ, UR5 ;  /* 0x00000005ff057e24 */ /* 0x000fe4000f8e00ff */
[----:B----4-:R-:W-:-:S02]  /*00b0*/  IMAD.U32 R6, RZ, RZ, UR6 ;  /* 0x00000006ff067e24 */ /* 0x010fc4000f8e00ff */
[----:B------:R-:W-:Y:S02]  /*00c0*/  IMAD.U32 R7, RZ, RZ, UR7 ;  /* 0x00000007ff077e24 */ /* 0x000fe4000f8e00ff */
[----:B-----5:R-:W-:Y:S02]  /*00d0*/  IMAD.U32 R10, RZ, RZ, UR8 ;  /* 0x00000008ff0a7e24 */ /* 0x020fe4000f8e00ff */
[----:B--2---:R-:W-:-:S07]  /*00e0*/  IMAD.U32 R11, RZ, RZ, UR9 ;  /* 0x00000009ff0b7e24 */ /* 0x004fce000f8e00ff */
[----:B------:R-:W-:-:S07]  /*00f0*/  LEPC R20, `(.L_x_0) ;  /* 0x000000001014794e */ /* 0x000fce0000000000 */
[----:B0--3--:R-:W-:Y:S05]  /*0100*/  CALL.ABS.NOINC R2 ;  /* 0x0000000002007343 */ /* 0x009fea0003c00000 */
.L_x_0:
[----:B------:R-:W0:Y:S01]  /*0110*/  LDC.64 R22, c[0x4][0x10] ;  /* 0x01000400ff167b82 */ /* 0x000e220000000a00 */
[----:B------:R-:W1:Y:S01]  /*0120*/  S2R R0, SR_LTMASK ;  /* 0x0000000000007919 */ /* 0x000e620000003900 */
[----:B------:R-:W-:Y:S01]  /*0130*/  VOTE.ANY R25, PT, PT ;  /* 0x0000000000197806 */ /* 0x000fe200038e0100 */
[----:B------:R-:W-:Y:S01]  /*0140*/  BSSY B9, `(.L_x_1) ;  /* 0x0000232000097945 */ /* 0x000fe20003800000 */
[----:B------:R-:W-:-:S04]  /*0150*/  IMAD.MOV.U32 R24, RZ, RZ, RZ ;  /* 0x000000ffff187224 */ /* 0x000fc800078e00ff */
[----:B------:R-:W2:Y:S01]  /*0160*/  LDC.64 R18, c[0x0][0x358] ;  /* 0x0000d600ff127b82 */ /* 0x000ea20000000a00 */
[----:B0-----:R-:W-:-:S05]  /*0170*/  IADD3 R16, P0, PT, R22, 0x3e, RZ ;  /* 0x0000003e16107810 */ /* 0x001fca0007f1e0ff */
[----:B------:R-:W-:-:S04]  /*0180*/  IMAD.X R17, RZ, RZ, R23, P0 ;  /* 0x000000ffff117224 */ /* 0x000fc800000e0617 */
[----:B------:R-:W-:-:S04]  /*0190*/  IMAD.WIDE.U32 R2, R17, 0x10410411, RZ ;  /* 0x1041041111027825 */ /* 0x000fc800078e00ff */
[----:B------:R-:W-:-:S04]  /*01a0*/  IMAD.WIDE.U32 R4, P0, R16, 0x4104104, R2 ;  /* 0x0410410410047825 */ /* 0x000fc80007800002 */
[----:B------:R-:W-:-:S04]  /*01b0*/  IMAD.WIDE.U32 R2, R16, 0x10410411, RZ ;  /* 0x1041041110027825 */ /* 0x000fc800078e00ff */
[----:B------:R-:W-:Y:S01]  /*01c0*/  IMAD.X R7, RZ, RZ, RZ, P0 ;  /* 0x000000ffff077224 */ /* 0x000fe200000e06ff */
[----:B------:R-:W-:Y:S01]  /*01d0*/  IADD3 RZ, P0, PT, R3, R4, RZ ;  /* 0x0000000403ff7210 */ /* 0x000fe20007f1e0ff */
[----:B------:R-:W-:-:S04]  /*01e0*/  IMAD.MOV.U32 R6, RZ, RZ, R5 ;  /* 0x000000ffff067224 */ /* 0x000fc800078e0005 */
[----:B------:R-:W-:-:S03]  /*01f0*/  IMAD.WIDE.U32.X R2, R17, 0x4104104, R6, P0 ;  /* 0x0410410411027825 */ /* 0x000fc600000e0406 */
[----:B------:R-:W-:-:S05]  /*0200*/  IADD3 R5, P0, PT, R16, -R2, RZ ;  /* 0x8000000210057210 */ /* 0x000fca0007f1e0ff */
[----:B------:R-:W-:-:S05]  /*0210*/  IMAD.X R4, R17, 0x1, ~R3, P0 ;  /* 0x0000000111047824 */ /* 0x000fca00000e0e03 */
[--C-:B------:R-:W-:Y:S02]  /*0220*/  SHF.R.U64 R5, R5, 0x1, R4.reuse ;  /* 0x0000000105057819 */ /* 0x100fe40000001204 */
[----:B------:R-:W-:Y:S02]  /*0230*/  SHF.R.U32.HI R7, RZ, 0x1, R4 ;  /* 0x00000001ff077819 */ /* 0x000fe40000011604 */
[----:B------:R-:W-:-:S05]  /*0240*/  IADD3 R2, P0, PT, R5, R2, RZ ;  /* 0x0000000205027210 */ /* 0x000fca0007f1e0ff */
[----:B------:R-:W-:Y:S01]  /*0250*/  IMAD.X R5, R7, 0x1, R3, P0 ;  /* 0x0000000107057824 */ /* 0x000fe200000e0603 */
[----:B-1----:R-:W-:-:S04]  /*0260*/  LOP3.LUT P0, RZ, R0, RZ, R25, 0xa0, !PT ;  /* 0x000000ff00ff7212 */ /* 0x002fc8000780a019 */
[--C-:B------:R-:W-:Y:S02]  /*0270*/  SHF.R.U64 R3, R2, 0x5, R5.reuse ;  /* 0x0000000502037819 */ /* 0x100fe40000001205 */
[----:B------:R-:W-:-:S03]  /*0280*/  SHF.R.U32.HI R2, RZ, 0x5, R5 ;  /* 0x00000005ff027819 */ /* 0x000fc60000011605 */
[----:B------:R-:W-:-:S04]  /*0290*/  IMAD.WIDE.U32 R16, R3, -0x3f, R16 ;  /* 0xffffffc103107825 */ /* 0x000fc800078e0010 */
[----:B------:R-:W-:-:S05]  /*02a0*/  IMAD R2, R2, -0x3f, RZ ;  /* 0xffffffc102027824 */ /* 0x000fca00078e02ff */
[----:B------:R-:W-:Y:S01]  /*02b0*/  IADD3 R28, PT, PT, R17, -R3, R2 ;  /* 0x80000003111c7210 */ /* 0x000fe20007ffe002 */
[----:B------:R-:W-:Y:S01]  /*02c0*/  IMAD.MOV.U32 R2, RZ, RZ, RZ ;  /* 0x000000ffff027224 */ /* 0x000fe200078e00ff */
[----:B--2---:R-:W-:Y:S06]  /*02d0*/  @P0 BRA `(.L_x_2) ;  /* 0x0000002000600947 */ /* 0x004fec0003800000 */
[----:B------:R0:W1:Y:S01]  /*02e0*/  LDC.64 R2, c[0x4][R26] ;  /* 0x010000001a027b82 */ /* 0x0000620000000a00 */
[----:B------:R-:W2:Y:S01]  /*02f0*/  LDCU.64 UR6, c[0x4][0x20] ;  /* 0x01000400ff0677ac */ /* 0x000ea20008000a00 */
[----:B------:R-:W-:Y:S01]  /*0300*/  LOP3.LUT R5, RZ, R16, RZ, 0x33, !PT ;  /* 0x00000010ff057212 */ /* 0x000fe200078e33ff */
[----:B------:R-:W-:Y:S01]  /*0310*/  IMAD.MOV.U32 R8, RZ, RZ, 0x24 ;  /* 0x00000024ff087424 */ /* 0x000fe200078e00ff */
[----:B------:R-:W-:Y:S01]  /*0320*/  LOP3.LUT R0, RZ, R28, RZ, 0x33, !PT ;  /* 0x0000001cff007212 */ /* 0x000fe200078e33ff */
[----:B------:R-:W3:Y:S01]  /*0330*/  LDCU.64 UR8, c[0x4][0x28] ;  /* 0x01000500ff0877ac */ /* 0x000ee20008000a00 */
[----:B------:R-:W-:Y:S01]  /*0340*/  IADD3 R22, P0, PT, R5, R22, RZ ;  /* 0x0000001605167210 */ /* 0x000fe20007f1e0ff */
[----:B------:R-:W-:Y:S01]  /*0350*/  IMAD.MOV.U32 R12, RZ, RZ, 0x1 ;  /* 0x00000001ff0c7424 */ /* 0x000fe200078e00ff */
[----:B------:R-:W4:Y:S01]  /*0360*/  LDCU.64 UR4, c[0x4][0x8] ;  /* 0x01000100ff0477ac */ /* 0x000f220008000a00 */
[----:B------:R-:W-:Y:S02]  /*0370*/  IMAD.MOV.U32 R13, RZ, RZ, RZ ;  /* 0x000000ffff0d7224 */ /* 0x000fe400078e00ff */
[----:B------:R-:W-:-:S02]  /*0380*/  IMAD.X R23, R0, 0x1, R23, P0 ;  /* 0x0000000100177824 */ /* 0x000fc400000e0617 */
[----:B--2---:R-:W-:Y:S02]  /*0390*/  IMAD.U32 R4, RZ, RZ, UR6 ;  /* 0x00000006ff047e24 */ /* 0x004fe4000f8e00ff */
[----:B------:R-:W-:Y:S02]  /*03a0*/  IMAD.U32 R5, RZ, RZ, UR7 ;  /* 0x00000007ff057e24 */ /* 0x000fe4000f8e00ff */
[----:B---3--:R-:W-:Y:S02]  /*03b0*/  IMAD.U32 R6, RZ, RZ, UR8 ;  /* 0x00000008ff067e24 */ /* 0x008fe4000f8e00ff */
[----:B------:R-:W-:Y:S02]  /*03c0*/  IMAD.U32 R7, RZ, RZ, UR9 ;  /* 0x00000009ff077e24 */ /* 0x000fe4000f8e00ff */
[----:B----4-:R-:W-:Y:S02]  /*03d0*/  IMAD.U32 R10, RZ, RZ, UR4 ;  /* 0x00000004ff0a7e24 */ /* 0x010fe4000f8e00ff */
[----:B0-----:R-:W-:-:S07]  /*03e0*/  IMAD.U32 R11, RZ, RZ, UR5 ;  /* 0x00000005ff0b7e24 */ /* 0x001fce000f8e00ff */
[----:B------:R-:W-:-:S07]  /*03f0*/  LEPC R20, `(.L_x_3) ;  /* 0x000000001014794e */ /* 0x000fce0000000000 */
[----:B-1----:R-:W-:Y:S05]  /*0400*/  CALL.ABS.NOINC R2 ;  /* 0x0000000002007343 */ /* 0x002fea0003c00000 */
.L_x_3:
[----:B------:R0:W1:Y:S01]  /*0410*/  POPC R26, R25 ;  /* 0x00000019001a7309 */ /* 0x0000620000000000 */
[----:B------:R-:W-:Y:S02]  /*0420*/  IMAD.MOV.U32 R24, RZ, RZ, RZ ;  /* 0x000000ffff187224 */ /* 0x000fe400078e00ff */
[----:B------:R-:W-:-:S07]  /*0430*/  IMAD.MOV.U32 R2, RZ, RZ, RZ ;  /* 0x000000ffff027224 */ /* 0x000fce00078e00ff */
.L_x_44:
[----:B-1----:R-:W-:Y:S01]  /*0440*/  ISETP.NE.AND P0, PT, R26, RZ, PT ;  /* 0x000000ff1a00720c */ /* 0x002fe20003f05270 */
[----:B------:R-:W-:Y:S05]  /*0450*/  YIELD ;  /* 0x0000000000007946 */ /* 0x000fea0003800000 */
[----:B------:R-:W-:Y:S01]  /*0460*/  BSSY.RECONVERGENT B8, `(.L_x_4) ;  /* 0x00001c9000087945 */ /* 0x000fe20003800200 */
[----:B------:R-:W-:Y:S02]  /*0470*/  IMAD.MOV.U32 R29, RZ, RZ, RZ ;  /* 0x000000ffff1d7224 */ /* 0x000fe400078e00ff */
[----:B------:R-:W-:-:S04]  /*0480*/  IMAD.MOV.U32 R27, RZ, RZ, RZ ;  /* 0x000000ffff1b7224 */ /* 0x000fc800078e00ff */
[----:B--2---:R-:W-:Y:S05]  /*0490*/  @!P0 BRA `(.L_x_5) ;  /* 0x0000001c00148947 */ /* 0x004fea0003800000 */
[----:B------:R-:W-:Y:S02]  /*04a0*/  R2UR UR4, R18 ;  /* 0x00000000120472ca */ /* 0x000fe400000e0000 */
[----:B------:R-:W-:Y:S02]  /*04b0*/  R2UR UR5, R19 ;  /* 0x00000000130572ca */ /* 0x000fe400000e0000 */
[C---:B------:R-:W-:Y:S01]  /*04c0*/  ISETP.GE.U32.AND P0, PT, R26.reuse, 0x4, PT ;  /* 0x000000041a00780c */ /* 0x040fe20003f06070 */
[----:B------:R-:W-:Y:S01]  /*04d0*/  BSSY.RECONVERGENT B7, `(.L_x_6) ;  /* 0x0000105000077945 */ /* 0x000fe20003800200 */
[----:B------:R-:W-:Y:S01]  /*04e0*/  LOP3.LUT R33, R26, 0x3, RZ, 0xc0, !PT ;  /* 0x000000031a217812 */ /* 0x000fe200078ec0ff */
[----:B------:R-:W-:Y:S02]  /*04f0*/  IMAD.MOV.U32 R29, RZ, RZ, RZ ;  /* 0x000000ffff1d7224 */ /* 0x000fe400078e00ff */
[----:B------:R-:W-:-:S06]  /*0500*/  IMAD.MOV.U32 R27, RZ, RZ, RZ ;  /* 0x000000ffff1b7224 */ /* 0x000fcc00078e00ff */
[----:B------:R1:W5:Y:S02]  /*0510*/  LD.E.64 R30, desc[UR4][R22.64+0x47] ;  /* 0x00004704161e7980 */ /* 0x000364000c101b00 */
[----:B------:R-:W-:Y:S05]  /*0520*/  @!P0 BRA `(.L_x_7) ;  /* 0x0000000c00fc8947 */ /* 0x000fea0003800000 */
[----:B------:R-:W-:Y:S01]  /*0530*/  LOP3.LUT R32, R26, 0xfffffffc, RZ, 0xc0, !PT ;  /* 0xfffffffc1a207812 */ /* 0x000fe200078ec0ff */
[----:B------:R-:W-:Y:S02]  /*0540*/  IMAD.MOV.U32 R29, RZ, RZ, RZ ;  /* 0x000000ffff1d7224 */ /* 0x000fe400078e00ff */
[----:B------:R-:W-:Y:S02]  /*0550*/  IMAD.MOV.U32 R27, RZ, RZ, RZ ;  /* 0x000000ffff1b7224 */ /* 0x000fe400078e00ff */
[----:B------:R-:W-:-:S07]  /*0560*/  IMAD.MOV R32, RZ, RZ, -R32 ;  /* 0x000000ffff207224 */ /* 0x000fce00078e0a20 */
.L_x_24:
[----:B-----5:R-:W-:Y:S01]  /*0570*/  IADD3 R3, P0, PT, RZ, -R30, RZ ;  /* 0x8000001eff037210 */ /* 0x020fe20007f1e0ff */
[----:B------:R-:W-:Y:S03]  /*0580*/  BSSY.RECONVERGENT B6, `(.L_x_8) ;  /* 0x000001d000067945 */ /* 0x000fe60003800200 */
[----:B------:R-:W-:Y:S01]  /*0590*/  LOP3.LUT R3, R30, R3, RZ, 0xc0, !PT ;  /* 0x000000031e037212 */ /* 0x000fe200078ec0ff */
[----:B------:R-:W-:-:S03]  /*05a0*/  IMAD.X R4, RZ, RZ, ~R31, P0 ;  /* 0x000000ffff047224 */ /* 0x000fc600000e0e1f */
[----:B------:R-:W-:Y:S02]  /*05b0*/  ISETP.NE.U32.AND P0, PT, R3, RZ, PT ;  /* 0x000000ff0300720c */ /* 0x000fe40003f05070 */
[----:B------:R-:W-:-:S04]  /*05c0*/  LOP3.LUT R4, R31, R4, RZ, 0xc0, !PT ;  /* 0x000000041f047212 */ /* 0x000fc800078ec0ff */
[C---:B------:R-:W-:Y:S02]  /*05d0*/  ISETP.NE.U32.AND P1, PT, R4.reuse, RZ, PT ;  /* 0x000000ff0400720c */ /* 0x040fe40003f25070 */
[----:B------:R-:W-:Y:S02]  /*05e0*/  ISETP.NE.AND.EX P0, PT, R4, RZ, PT, P0 ;  /* 0x000000ff0400720c */ /* 0x000fe40003f05300 */
[----:B------:R-:W-:-:S06]  /*05f0*/  SEL R0, R3, R4, !P1 ;  /* 0x0000000403007207 */ /* 0x000fcc0004800000 */
[----:B------:R-:W2:Y:S02]  /*0600*/  FLO.U32 R0, R0 ;  /* 0x0000000000007300 */ /* 0x000ea400000e0000 */
[C---:B--2---:R-:W-:Y:S02]  /*0610*/  IADD3 R3, PT, PT, -R0.reuse, 0x1f, RZ ;  /* 0x0000001f00037810 */ /* 0x044fe40007ffe1ff */
[----:B------:R-:W-:-:S03]  /*0620*/  IADD3 R35, PT, PT, -R0, 0x3f, RZ ;  /* 0x0000003f00237810 */ /* 0x000fc60007ffe1ff */
[----:B------:R-:W-:Y:S01]  /*0630*/  @P1 IMAD.MOV R35, RZ, RZ, R3 ;  /* 0x000000ffff231224 */ /* 0x000fe200078e0203 */
[----:B------:R-:W-:Y:S06]  /*0640*/  @P0 BRA `(.L_x_9) ;  /* 0x0000000000400947 */ /* 0x000fec0003800000 */
[----:B------:R-:W-:Y:S01]  /*0650*/  MOV R14, 0x0 ;  /* 0x00000000000e7802 */ /* 0x000fe20000000f00 */
[----:B------:R-:W2:Y:S01]  /*0660*/  LDCU.64 UR4, c[0x4][0x30] ;  /* 0x01000600ff0477ac */ /* 0x000ea20008000a00 */
[----:B------:R-:W-:Y:S02]  /*0670*/  IMAD.MOV.U32 R8, RZ, RZ, 0x9a ;  /* 0x0000009aff087424 */ /* 0x000fe400078e00ff */
[----:B------:R-:W-:Y:S01]  /*0680*/  IMAD.MOV.U32 R12, RZ, RZ, 0x1 ;  /* 0x00000001ff0c7424 */ /* 0x000fe200078e00ff */
[----:B------:R-:W3:Y:S01]  /*0690*/  LDCU.64 UR6, c[0x4][0x28] ;  /* 0x01000500ff0677ac */ /* 0x000ee20008000a00 */
[----:B------:R-:W4:Y:S01]  /*06a0*/  LDC.64 R14, c[0x4][R14] ;  /* 0x010000000e0e7b82 */ /* 0x000f220000000a00 */
[----:B------:R-:W-:Y:S01]  /*06b0*/  IMAD.MOV.U32 R13, RZ, RZ, RZ ;  /* 0x000000ffff0d7224 */ /* 0x000fe200078e00ff */
[----:B------:R-:W5:Y:S01]  /*06c0*/  LDCU.64 UR8, c[0x4][0x18] ;  /* 0x01000300ff0877ac */ /* 0x000f620008000a00 */
[----:B--2---:R-:W-:Y:S02]  /*06d0*/  IMAD.U32 R4, RZ, RZ, UR4 ;  /* 0x00000004ff047e24 */ /* 0x004fe4000f8e00ff */
[----:B------:R-:W-:-:S02]  /*06e0*/  IMAD.U32 R5, RZ, RZ, UR5 ;  /* 0x00000005ff057e24 */ /* 0x000fc4000f8e00ff */
[----:B---3--:R-:W-:Y:S02]  /*06f0*/  IMAD.U32 R6, RZ, RZ, UR6 ;  /* 0x00000006ff067e24 */ /* 0x008fe4000f8e00ff */
[----:B------:R-:W-:Y:S02]  /*0700*/  IMAD.U32 R7, RZ, RZ, UR7 ;  /* 0x00000007ff077e24 */ /* 0x000fe4000f8e00ff */
[----:B-----5:R-:W-:Y:S02]  /*0710*/  IMAD.U32 R10, RZ, RZ, UR8 ;  /* 0x00000008ff0a7e24 */ /* 0x020fe4000f8e00ff */
[----:B------:R-:W-:-:S07]  /*0720*/  IMAD.U32 R11, RZ, RZ, UR9 ;  /* 0x00000009ff0b7e24 */ /* 0x000fce000f8e00ff */
[----:B------:R-:W-:-:S07]  /*0730*/  LEPC R20, `(.L_x_9) ;  /* 0x000000001014794e */ /* 0x000fce0000000000 */
[----:B01--4-:R-:W-:Y:S05]  /*0740*/  CALL.ABS.NOINC R14 ;  /* 0x000000000e007343 */ /* 0x013fea0003c00000 */
.L_x_9:
[----:B------:R-:W-:Y:S05]  /*0750*/  BSYNC.RECONVERGENT B6 ;  /* 0x0000000000067941 */ /* 0x000fea0003800200 */
.L_x_8:
[----:B------:R-:W-:Y:S01]  /*0760*/  ISETP.NE.U32.AND P0, PT, R35, 0x3f, PT ;  /* 0x0000003f2300780c */ /* 0x000fe20003f05070 */
[----:B------:R-:W-:Y:S03]  /*0770*/  BSSY.RECONVERGENT B6, `(.L_x_10) ;  /* 0x0000013000067945 */ /* 0x000fe60003800200 */
[----:B------:R-:W-:-:S13]  /*0780*/  ISETP.NE.AND.EX P0, PT, RZ, RZ, PT, P0 ;  /* 0x000000ffff00720c */ /* 0x000fda0003f05300 */
[----:B------:R-:W-:Y:S05]  /*0790*/  @!P0 BRA `(.L_x_11) ;  /* 0x0000000000408947 */ /* 0x000fea0003800000 */
        /* <DEDUP_REMOVED lines=16> */
.L_x_11:
[----:B------:R-:W-:Y:S05]  /*08a0*/  BSYNC.RECONVERGENT B6 ;  /* 0x0000000000067941 */ /* 0x000fea0003800200 */
.L_x_10:
[----:B------:R-:W-:Y:S01]  /*08b0*/  IADD3 R3, P0, PT, R30, -0x1, RZ ;  /* 0xffffffff1e037810 */ /* 0x000fe20007f1e0ff */
[----:B------:R-:W-:Y:S01]  /*08c0*/  IMAD.MOV.U32 R6, RZ, RZ, 0x1 ;  /* 0x00000001ff067424 */ /* 0x000fe200078e00ff */
[----:B------:R-:W-:Y:S01]  /*08d0*/  IADD3 R35, PT, PT, -R35, 0x3f, RZ ;  /* 0x0000003f23237810 */ /* 0x000fe20007ffe1ff */
[----:B------:R-:W-:Y:S01]  /*08e0*/  BSSY.RECONVERGENT B6, `(.L_x_12) ;  /* 0x0000025000067945 */ /* 0x000fe20003800200 */
[----:B------:R-:W-:Y:S02]  /*08f0*/  IADD3.X R34, PT, PT, R31, -0x1, RZ, P0, !PT ;  /* 0xffffffff1f227810 */ /* 0x000fe400007fe4ff */
[----:B------:R-:W-:Y:S02]  /*0900*/  LOP3.LUT R30, R3, R30, RZ, 0xc0, !PT ;  /* 0x0000001e031e7212 */ /* 0x000fe400078ec0ff */
[----:B------:R-:W-:Y:S02]  /*0910*/  LOP3.LUT R34, R34, R31, RZ, 0xc0, !PT ;  /* 0x0000001f22227212 */ /* 0x000fe400078ec0ff */
[----:B------:R-:W-:-:S02]  /*0920*/  IADD3 R3, P0, PT, RZ, -R30, RZ ;  /* 0x8000001eff037210 */ /* 0x000fc40007f1e0ff */
[----:B------:R-:W-:Y:S02]  /*0930*/  SHF.L.U64.HI R8, R6, R35, RZ ;  /* 0x0000002306087219 */ /* 0x000fe400000102ff */
[----:B------:R-:W-:Y:S01]  /*0940*/  LOP3.LUT R3, R30, R3, RZ, 0xc0, !PT ;  /* 0x000000031e037212 */ /* 0x000fe200078ec0ff */
[----:B------:R-:W-:Y:S01]  /*0950*/  IMAD.X R5, RZ, RZ, ~R34, P0 ;  /* 0x000000ffff057224 */ /* 0x000fe200000e0e22 */
[----:B------:R-:W-:Y:S02]  /*0960*/  SHF.L.U32 R6, R6, R35, RZ ;  /* 0x0000002306067219 */ /* 0x000fe400000006ff */
[----:B------:R-:W-:Y:S02]  /*0970*/  ISETP.NE.U32.AND P0, PT, R3, RZ, PT ;  /* 0x000000ff0300720c */ /* 0x000fe40003f05070 */
[----:B------:R-:W-:Y:S02]  /*0980*/  LOP3.LUT R4, R34, R5, RZ, 0xc0, !PT ;  /* 0x0000000522047212 */ /* 0x000fe400078ec0ff */
[----:B------:R-:W-:-:S02]  /*0990*/  LOP3.LUT R29, R6, R29, RZ, 0xfc, !PT ;  /* 0x0000001d061d7212 */ /* 0x000fc400078efcff */
[C---:B------:R-:W-:Y:S02]  /*09a0*/  ISETP.NE.U32.AND P1, PT, R4.reuse, RZ, PT ;  /* 0x000000ff0400720c */ /* 0x040fe40003f25070 */
[----:B------:R-:W-:Y:S02]  /*09b0*/  ISETP.NE.AND.EX P0, PT, R4, RZ, PT, P0 ;  /* 0x000000ff0400720c */ /* 0x000fe40003f05300 */
[----:B------:R-:W-:Y:S02]  /*09c0*/  SEL R0, R3, R4, !P1 ;  /* 0x0000000403007207 */ /* 0x000fe40004800000 */
[----:B------:R-:W-:-:S04]  /*09d0*/  LOP3.LUT R27, R8, R27, RZ, 0xfc, !PT ;  /* 0x0000001b081b7212 */ /* 0x000fc800078efcff */
        /* <DEDUP_REMOVED lines=21> */
.L_x_13:
[----:B------:R-:W-:Y:S05]  /*0b30*/  BSYNC.RECONVERGENT B6 ;  /* 0x0000000000067941 */ /* 0x000fea0003800200 */
.L_x_12:
        /* <DEDUP_REMOVED lines=20> */
.L_x_15:
[----:B------:R-:W-:Y:S05]  /*0c80*/  BSYNC.RECONVERGENT B6 ;  /* 0x0000000000067941 */ /* 0x000fea0003800200 */
.L_x_14:
        /* <DEDUP_REMOVED lines=40> */
.L_x_17:
[----:B------:R-:W-:Y:S05]  /*0f10*/  BSYNC.RECONVERGENT B6 ;  /* 0x0000000000067941 */ /* 0x000fea0003800200 */
.L_x_16:
        /* <DEDUP_REMOVED lines=20> */
.L_x_19:
[----:B------:R-:W-:Y:S05]  /*1060*/  BSYNC.RECONVERGENT B6 ;  /* 0x0000000000067941 */ /* 0x000fea0003800200 */
.L_x_18:
        /* <DEDUP_REMOVED lines=40> */
.L_x_21:
[----:B------:R-:W-:Y:S05]  /*12f0*/  BSYNC.RECONVERGENT B6 ;  /* 0x0000000000067941 */ /* 0x000fea0003800200 */
.L_x_20:
        /* <DEDUP_REMOVED lines=20> */
.L_x_23:
[----:B------:R-:W-:Y:S05]  /*1440*/  BSYNC.RECONVERGENT B6 ;  /* 0x0000000000067941 */ /* 0x000fea0003800200 */
.L_x_22:
[----:B------:R-:W-:Y:S01]  /*1450*/  VIADD R32, R32, 0x4 ;  /* 0x0000000420207836 */ /* 0x000fe20000000000 */
[----:B------:R-:W-:Y:S01]  /*1460*/  IADD3 R31, PT, PT, -R31, 0x3f, RZ ;  /* 0x0000003f1f1f7810 */ /* 0x000fe20007ffe1ff */
[----:B------:R-:W-:Y:S01]  /*1470*/  IMAD.MOV.U32 R0, RZ, RZ, 0x1 ;  /* 0x00000001ff007424 */ /* 0x000fe200078e00ff */
[----:B------:R-:W-:Y:S02]  /*1480*/  IADD3 R3, P1, PT, R30, -0x1, RZ ;  /* 0xffffffff1e037810 */ /* 0x000fe40007f3e0ff */
[----:B------:R-:W-:Y:S02]  /*1490*/  ISETP.NE.AND P0, PT, R32, RZ, PT ;  /* 0x000000ff2000720c */ /* 0x000fe40003f05270 */
[CC--:B------:R-:W-:Y:S02]  /*14a0*/  SHF.L.U64.HI R4, R0.reuse, R31.reuse, RZ ;  /* 0x0000001f00047219 */ /* 0x0c0fe400000102ff */
[----:B------:R-:W-:Y:S02]  /*14b0*/  SHF.L.U32 R0, R0, R31, RZ ;  /* 0x0000001f00007219 */ /* 0x000fe400000006ff */
[----:B------:R-:W-:-:S02]  /*14c0*/  IADD3.X R31, PT, PT, R34, -0x1, RZ, P1, !PT ;  /* 0xffffffff221f7810 */ /* 0x000fc40000ffe4ff */
[----:B------:R-:W-:Y:S02]  /*14d0*/  LOP3.LUT R29, R0, R29, RZ, 0xfc, !PT ;  /* 0x0000001d001d7212 */ /* 0x000fe400078efcff */
[----:B------:R-:W-:Y:S02]  /*14e0*/  LOP3.LUT R27, R4, R27, RZ, 0xfc, !PT ;  /* 0x0000001b041b7212 */ /* 0x000fe400078efcff */
[----:B------:R-:W-:Y:S02]  /*14f0*/  LOP3.LUT R30, R3, R30, RZ, 0xc0, !PT ;  /* 0x0000001e031e7212 */ /* 0x000fe400078ec0ff */
[----:B------:R-:W-:Y:S01]  /*1500*/  LOP3.LUT R31, R31, R34, RZ, 0xc0, !PT ;  /* 0x000000221f1f7212 */ /* 0x000fe200078ec0ff */
[----:B------:R-:W-:Y:S06]  /*1510*/  @P0 BRA `(.L_x_24) ;  /* 0xfffffff000140947 */ /* 0x000fec000383ffff */
.L_x_7:
[----:B------:R-:W-:Y:S05]  /*1520*/  BSYNC.RECONVERGENT B7 ;  /* 0x0000000000077941 */ /* 0x000fea0003800200 */
.L_x_6:
[----:B------:R-:W-:-:S13]  /*1530*/  ISETP.NE.AND P0, PT, R33, RZ, PT ;  /* 0x000000ff2100720c */ /* 0x000fda0003f05270 */
[----:B------:R-:W-:Y:S05]  /*1540*/  @!P0 BRA `(.L_x_5) ;  /* 0x0000000800e88947 */ /* 0x000fea0003800000 */
        /* <DEDUP_REMOVED lines=30> */
.L_x_26:
[----:B------:R-:W-:Y:S05]  /*1730*/  BSYNC.RECONVERGENT B6 ;  /* 0x0000000000067941 */ /* 0x000fea0003800200 */
.L_x_25:
        /* <DEDUP_REMOVED lines=20> */
.L_x_28:
[----:B------:R-:W-:Y:S05]  /*1880*/  BSYNC.RECONVERGENT B6 ;  /* 0x0000000000067941 */ /* 0x000fea0003800200 */
.L_x_27:
[----:B------:R-:W-:Y:S01]  /*1890*/  ISETP.NE.AND P0, PT, R33, 0x1, PT ;  /* 0x000000012100780c */ /* 0x000fe20003f05270 */
[----:B------:R-:W-:Y:S01]  /*18a0*/  IMAD.MOV.U32 R5, RZ, RZ, 0x1 ;  /* 0x00000001ff057424 */ /* 0x000fe200078e00ff */
[----:B------:R-:W-:Y:S02]  /*18b0*/  IADD3 R32, PT, PT, -R32, 0x3f, RZ ;  /* 0x0000003f20207810 */ /* 0x000fe40007ffe1ff */
[----:B------:R-:W-:Y:S02]  /*18c0*/  IADD3 R3, P1, PT, R30, -0x1, RZ ;  /* 0xffffffff1e037810 */ /* 0x000fe40007f3e0ff */
[CC--:B------:R-:W-:Y:S02]  /*18d0*/  SHF.L.U32 R0, R5.reuse, R32.reuse, RZ ;  /* 0x0000002005007219 */ /* 0x0c0fe400000006ff */
[----:B------:R-:W-:Y:S02]  /*18e0*/  SHF.L.U64.HI R32, R5, R32, RZ ;  /* 0x0000002005207219 */ /* 0x000fe400000102ff */
[----:B------:R-:W-:-:S02]  /*18f0*/  IADD3.X R4, PT, PT, R31, -0x1, RZ, P1, !PT ;  /* 0xffffffff1f047810 */ /* 0x000fc40000ffe4ff */
[----:B------:R-:W-:Y:S02]  /*1900*/  LOP3.LUT R27, R32, R27, RZ, 0xfc, !PT ;  /* 0x0000001b201b7212 */ /* 0x000fe400078efcff */
[----:B------:R-:W-:Y:S02]  /*1910*/  LOP3.LUT R30, R3, R30, RZ, 0xc0, !PT ;  /* 0x0000001e031e7212 */ /* 0x000fe400078ec0ff */
[----:B------:R-:W-:Y:S02]  /*1920*/  LOP3.LUT R29, R0, R29, RZ, 0xfc, !PT ;  /* 0x0000001d001d7212 */ /* 0x000fe400078efcff */
[----:B------:R-:W-:Y:S01]  /*1930*/  LOP3.LUT R32, R4, R31, RZ, 0xc0, !PT ;  /* 0x0000001f04207212 */ /* 0x000fe200078ec0ff */
[----:B------:R-:W-:Y:S06]  /*1940*/  @!P0 BRA `(.L_x_5) ;  /* 0x0000000400e88947 */ /* 0x000fec0003800000 */
[----:B------:R-:W-:Y:S01]  /*1950*/  IADD3 R3, P0, PT, RZ, -R30, RZ ;  /* 0x8000001eff037210 */ /* 0x000fe20007f1e0ff */
        /* <DEDUP_REMOVED lines=29> */
.L_x_30:
[----:B------:R-:W-:Y:S05]  /*1b30*/  BSYNC.RECONVERGENT B6 ;  /* 0x0000000000067941 */ /* 0x000fea0003800200 */
.L_x_29:
        /* <DEDUP_REMOVED lines=20> */
.L_x_32:
[----:B------:R-:W-:Y:S05]  /*1c80*/  BSYNC.RECONVERGENT B6 ;  /* 0x0000000000067941 */ /* 0x000fea0003800200 */
.L_x_31:
[----:B------:R-:W-:Y:S01]  /*1c90*/  ISETP.NE.AND P0, PT, R33, 0x2, PT ;  /* 0x000000022100780c */ /* 0x000fe20003f05270 */
[----:B------:R-:W-:Y:S01]  /*1ca0*/  IMAD.MOV.U32 R4, RZ, RZ, 0x1 ;  /* 0x00000001ff047424 */ /* 0x000fe200078e00ff */
[----:B------:R-:W-:-:S04]  /*1cb0*/  IADD3 R31, PT, PT, -R31, 0x3f, RZ ;  /* 0x0000003f1f1f7810 */ /* 0x000fc80007ffe1ff */
[CC--:B------:R-:W-:Y:S02]  /*1cc0*/  SHF.L.U32 R0, R4.reuse, R31.reuse, RZ ;  /* 0x0000001f04007219 */ /* 0x0c0fe400000006ff */
[----:B------:R-:W-:Y:S02]  /*1cd0*/  SHF.L.U64.HI R4, R4, R31, RZ ;  /* 0x0000001f04047219 */ /* 0x000fe400000102ff */
[----:B------:R-:W-:Y:S02]  /*1ce0*/  LOP3.LUT R29, R0, R29, RZ, 0xfc, !PT ;  /* 0x0000001d001d7212 */ /* 0x000fe400078efcff */
[----:B------:R-:W-:Y:S01]  /*1cf0*/  LOP3.LUT R27, R4, R27, RZ, 0xfc, !PT ;  /* 0x0000001b041b7212 */ /* 0x000fe200078efcff */
[----:B------:R-:W-:Y:S06]  /*1d00*/  @!P0 BRA `(.L_x_5) ;  /* 0x0000000000f88947 */ /* 0x000fec0003800000 */
[----:B------:R-:W-:Y:S01]  /*1d10*/  IADD3 R3, P0, PT, R30, -0x1, RZ ;  /* 0xffffffff1e037810 */ /* 0x000fe20007f1e0ff */
[----:B------:R-:W-:Y:S03]  /*1d20*/  BSSY.RECONVERGENT B6, `(.L_x_33) ;  /* 0x0000021000067945 */ /* 0x000fe60003800200 */
[----:B------:R-:W-:Y:S02]  /*1d30*/  IADD3.X R5, PT, PT, R32, -0x1, RZ, P0, !PT ;  /* 0xffffffff20057810 */ /* 0x000fe400007fe4ff */
[----:B------:R-:W-:Y:S02]  /*1d40*/  LOP3.LUT R3, R3, R30, RZ, 0xc0, !PT ;  /* 0x0000001e03037212 */ /* 0x000fe400078ec0ff */
[----:B------:R-:W-:Y:S02]  /*1d50*/  LOP3.LUT R4, R5, R32, RZ, 0xc0, !PT ;  /* 0x0000002005047212 */ /* 0x000fe400078ec0ff */
[----:B------:R-:W-:-:S04]  /*1d60*/  IADD3 R0, P0, PT, RZ, -R3, RZ ;  /* 0x80000003ff007210 */ /* 0x000fc80007f1e0ff */
        /* <DEDUP_REMOVED lines=28> */
.L_x_34:
[----:B------:R-:W-:Y:S05]  /*1f30*/  BSYNC.RECONVERGENT B6 ;  /* 0x0000000000067941 */ /* 0x000fea0003800200 */
.L_x_33:
        /* <DEDUP_REMOVED lines=20> */
.L_x_36:
[----:B------:R-:W-:Y:S05]  /*2080*/  BSYNC.RECONVERGENT B6 ;  /* 0x0000000000067941 */ /* 0x000fea0003800200 */
.L_x_35:
[----:B------:R-:W-:Y:S01]  /*2090*/  IMAD.MOV.U32 R3, RZ, RZ, 0x1 ;  /* 0x00000001ff037424 */ /* 0x000fe200078e00ff */
[----:B------:R-:W-:-:S04]  /*20a0*/  IADD3 R30, PT, PT, -R30, 0x3f, RZ ;  /* 0x0000003f1e1e7810 */ /* 0x000fc80007ffe1ff */
[CC--:B------:R-:W-:Y:S02]  /*20b0*/  SHF.L.U32 R0, R3.reuse, R30.reuse, RZ ;  /* 0x0000001e03007219 */ /* 0x0c0fe400000006ff */
[----:B------:R-:W-:Y:S02]  /*20c0*/  SHF.L.U64.HI R30, R3, R30, RZ ;  /* 0x0000001e031e7219 */ /* 0x000fe400000102ff */
[----:B------:R-:W-:Y:S02]  /*20d0*/  LOP3.LUT R29, R0, R29, RZ, 0xfc, !PT ;  /* 0x0000001d001d7212 */ /* 0x000fe400078efcff */
[----:B------:R-:W-:-:S07]  /*20e0*/  LOP3.LUT R27, R30, R27, RZ, 0xfc, !PT ;  /* 0x0000001b1e1b7212 */ /* 0x000fce00078efcff */
.L_x_5:
[----:B------:R-:W-:Y:S05]  /*20f0*/  BSYNC.RECONVERGENT B8 ;  /* 0x0000000000087941 */ /* 0x000fea0003800200 */
.L_x_4:
[----:B------:R-:W2:Y:S01]  /*2100*/  POPC R3, R29 ;  /* 0x0000001d00037309 */ /* 0x000ea20000000000 */
[----:B------:R-:W-:Y:S01]  /*2110*/  BSSY.RECONVERGENT B6, `(.L_x_37) ;  /* 0x0000013000067945 */ /* 0x000fe20003800200 */
[----:B--2---:R-:W-:-:S13]  /*2120*/  ISETP.NE.AND P0, PT, R3, R26, PT ;  /* 0x0000001a0300720c */ /* 0x004fda0003f05270 */
        /* <DEDUP_REMOVED lines=8> */
[----:B------:R-:W0:Y:S01]  /*21b0*/  LDCU.64 UR8, c[0x4][0x18] ;  /* 0x01000300ff0877ac */ /* 0x000e220008000a00 */
[----:B--2---:R-:W-:Y:S02]  /*21c0*/  IMAD.U32 R4, RZ, RZ, UR4 ;  /* 0x00000004ff047e24 */ /* 0x004fe4000f8e00ff */
[----:B------:R-:W-:-:S02]  /*21d0*/  IMAD.U32 R5, RZ, RZ, UR5 ;  /* 0x00000005ff057e24 */ /* 0x000fc4000f8e00ff */
[----:B---3--:R-:W-:Y:S02]  /*21e0*/  IMAD.U32 R6, RZ, RZ, UR6 ;  /* 0x00000006ff067e24 */ /* 0x008fe4000f8e00ff */
[----:B------:R-:W-:Y:S02]  /*21f0*/  IMAD.U32 R7, RZ, RZ, UR7 ;  /* 0x00000007ff077e24 */ /* 0x000fe4000f8e00ff */
[----:B0-----:R-:W-:Y:S02]  /*2200*/  IMAD.U32 R10, RZ, RZ, UR8 ;  /* 0x00000008ff0a7e24 */ /* 0x001fe4000f8e00ff */
[----:B------:R-:W-:-:S07]  /*2210*/  IMAD.U32 R11, RZ, RZ, UR9 ;  /* 0x00000009ff0b7e24 */ /* 0x000fce000f8e00ff */
[----:B------:R-:W-:-:S07]  /*2220*/  LEPC R20, `(.L_x_38) ;  /* 0x000000001014794e */ /* 0x000fce0000000000 */
[----:B-1--45:R-:W-:Y:S05]  /*2230*/  CALL.ABS.NOINC R14 ;  /* 0x000000000e007343 */ /* 0x032fea0003c00000 */
.L_x_38:
[----:B------:R-:W-:Y:S05]  /*2240*/  BSYNC.RECONVERGENT B6 ;  /* 0x0000000000067941 */ /* 0x000fea0003800200 */
.L_x_37:
[----:B------:R-:W-:Y:S02]  /*2250*/  R2UR UR4, R18 ;  /* 0x00000000120472ca */ /* 0x000fe400000e0000 */
[----:B------:R-:W-:Y:S02]  /*2260*/  R2UR UR5, R19 ;  /* 0x00000000130572ca */ /* 0x000fe400000e0000 */
[----:B------:R-:W-:Y:S02]  /*2270*/  LOP3.LUT R8, RZ, R29, RZ, 0x33, !PT ;  /* 0x0000001dff087212 */ /* 0x000fe400078e33ff */
[----:B------:R-:W-:-:S09]  /*2280*/  LOP3.LUT R9, RZ, R27, RZ, 0x33, !PT ;  /* 0x0000001bff097212 */ /* 0x000fd200078e33ff */
[----:B------:R2:W5:Y:S01]  /*2290*/  ATOM.E.AND.64.STRONG.GPU P0, R4, desc[UR4][R22.64+0x47], R8 ;  /* 0x800047081604798a */ /* 0x000562000a90f504 */
[----:B------:R-:W-:Y:S04]  /*22a0*/  BSSY.RECONVERGENT B0, `(.L_x_39) ;  /* 0x0000014000007945 */ /* 0x000fe80003800200 */
[----:B--2---:R-:W-:Y:S05]  /*22b0*/  @P0 BRA `(.L_x_40) ;  /* 0x0000000000480947 */ /* 0x004fea0003800000 */
[----:B------:R-:W2:Y:S02]  /*22c0*/  QSPC.E.S P0, RZ, [R22+0x47] ;  /* 0x0000470016ff73aa */ /* 0x000ea40000000500 */
[----:B--2---:R-:W-:Y:S05]  /*22d0*/  @!P0 BRA `(.L_x_41) ;  /* 0x0000000000288947 */ /* 0x004fea0003800000 */
[----:B-----5:R-:W-:Y:S01]  /*22e0*/  IMAD.MOV.U32 R4, RZ, RZ, R22 ;  /* 0x000000ffff047224 */ /* 0x020fe200078e0016 */
[----:B------:R-:W-:Y:S04]  /*22f0*/  BSSY.RECONVERGENT B1, `(.L_x_42) ;  /* 0x0000007000017945 */ /* 0x000fe80003800200 */
[----:B------:R-:W-:-:S07]  /*2300*/  MOV R3, R4 ;  /* 0x0000000400037202 */ /* 0x000fce0000000f00 */
.L_x_43:
[----:B------:R-:W2:Y:S02]  /*2310*/  LDS.64 R4, [R3+0x47] ;  /* 0x0000470003047984 */ /* 0x000ea40000000a00 */
[----:B--2---:R-:W-:Y:S02]  /*2320*/  LOP3.LUT R6, R4, R8, RZ, 0xc0, !PT ;  /* 0x0000000804067212 */ /* 0x004fe400078ec0ff */
[----:B------:R-:W-:-:S05]  /*2330*/  LOP3.LUT R7, R5, R9, RZ, 0xc0, !PT ;  /* 0x0000000905077212 */ /* 0x000fca00078ec0ff */
[----:B------:R-:W2:Y:S02]  /*2340*/  ATOMS.CAST.SPIN.64 P0, [R3+0x47], R4, R6 ;  /* 0x000047040300758d */ /* 0x000ea40001800406 */
[----:B--2---:R-:W-:Y:S05]  /*2350*/  @!P0 BRA `(.L_x_43) ;  /* 0xfffffffc00ec8947 */ /* 0x004fea000383ffff */
[----:B------:R-:W-:Y:S05]  /*2360*/  BSYNC.RECONVERGENT B1 ;  /* 0x0000000000017941 */ /* 0x000fea0003800200 */
.L_x_42:
[----:B------:R-:W-:Y:S05]  /*2370*/  BRA `(.L_x_40) ;  /* 0x0000000000187947 */ /* 0x000fea0003800000 */
.L_x_41:
[----:B------:R-:W-:Y:S02]  /*2380*/  R2UR UR4, R18 ;  /* 0x00000000120472ca */ /* 0x000fe400000e0000 */
[----:B------:R-:W-:-:S13]  /*2390*/  R2UR UR5, R19 ;  /* 0x00000000130572ca */ /* 0x000fda00000e0000 */
[----:B-----5:R-:W2:Y:S02]  /*23a0*/  LD.E.64 R4, desc[UR4][R22.64+0x47] ;  /* 0x0000470416047980 */ /* 0x020ea4000c101b00 */
[----:B--2---:R-:W-:Y:S02]  /*23b0*/  LOP3.LUT R6, R4, R8, RZ, 0xc0, !PT ;  /* 0x0000000804067212 */ /* 0x004fe400078ec0ff */
[----:B------:R-:W-:-:S05]  /*23c0*/  LOP3.LUT R7, R5, R9, RZ, 0xc0, !PT ;  /* 0x0000000905077212 */ /* 0x000fca00078ec0ff */
[----:B------:R2:W-:Y:S02]  /*23d0*/  ST.E.64 desc[UR4][R22.64+0x47], R6 ;  /* 0x0000470616007985 */ /* 0x0005e4000c101b04 */
.L_x_40:
[----:B------:R-:W-:Y:S05]  /*23e0*/  BSYNC.RECONVERGENT B0 ;  /* 0x0000000000007941 */ /* 0x000fea0003800200 */
.L_x_39:
[----:B-----5:R-:W-:Y:S02]  /*23f0*/  LOP3.LUT R4, R4, R29, RZ, 0xc0, !PT ;  /* 0x0000001d04047212 */ /* 0x020fe400078ec0ff */
[----:B------:R-:W-:Y:S02]  /*2400*/  LOP3.LUT R24, R29, R24, RZ, 0xfc, !PT ;  /* 0x000000181d187212 */ /* 0x000fe400078efcff */
[----:B------:R-:W3:Y:S01]  /*2410*/  POPC R3, R4 ;  /* 0x0000000400037309 */ /* 0x000ee20000000000 */
[----:B------:R-:W-:Y:S01]  /*2420*/  LOP3.LUT R2, R27, R2, RZ, 0xfc, !PT ;  /* 0x000000021b027212 */ /* 0x000fe200078efcff */
[----:B---3--:R-:W-:-:S05]  /*2430*/  IMAD.IADD R26, R26, 0x1, -R3 ;  /* 0x000000011a1a7824 */ /* 0x008fca00078e0a03 */
[----:B------:R-:W-:-:S13]  /*2440*/  ISETP.GT.AND P0, PT, R26, RZ, PT ;  /* 0x000000ff1a00720c */ /* 0x000fda0003f04270 */
[----:B------:R-:W-:Y:S05]  /*2450*/  @P0 BRA `(.L_x_44) ;  /* 0xffffffdc00f80947 */ /* 0x000fea000383ffff */
.L_x_2:
[----:B------:R-:W-:Y:S05]  /*2460*/  BSYNC B9 ;  /* 0x0000000000097941 */ /* 0x000fea0003800000 */
.L_x_1:
[----:B------:R-:W3:Y:S01]  /*2470*/  S2R R0, SR_LTMASK ;  /* 0x0000000000007919 */ /* 0x000ee20000003900 */
[----:B------:R-:W-:Y:S02]  /*2480*/  R2UR UR4, R25 ;  /* 0x00000000190472ca */ /* 0x000fe400000e0000 */
[----:B---3--:R-:W-:-:S11]  /*2490*/  LOP3.LUT R4, R0, RZ, R25, 0xa0, !PT ;  /* 0x000000ff00047212 */ /* 0x008fd600078ea019 */
[----:B------:R-:W-:Y:S05]  /*24a0*/  BRA.DIV UR4, `(.L_x_45) ;  /* 0x0000000e04407947 */ /* 0x000fea000b800000 */
.L_x_63:
[----:B------:R-:W-:Y:S02]  /*24b0*/  R2UR UR4, R25 ;  /* 0x00000000190472ca */ /* 0x000fe400000e0000 */
[----:B------:R-:W-:-:S11]  /*24c0*/  ISETP.NE.AND P0, PT, R4, RZ, PT ;  /* 0x000000ff0400720c */ /* 0x000fd60003f05270 */
[----:B------:R-:W-:Y:S05]  /*24d0*/  BRA.DIV UR4, `(.L_x_46) ;  /* 0x0000000e045c7947 */ /* 0x000fea000b800000 */
.L_x_66:
[----:B------:R-:W-:Y:S04]  /*24e0*/  BSSY.RECONVERGENT B2, `(.L_x_47) ;  /* 0x00000a0000027945 */ /* 0x000fe80003800200 */
[----:B------:R-:W-:Y:S05]  /*24f0*/  @!P0 BRA `(.L_x_48) ;  /* 0x0000000800788947 */ /* 0x000fea0003800000 */
[----:B------:R-:W3:Y:S01]  /*2500*/  POPC R0, R4 ;  /* 0x0000000400007309 */ /* 0x000ee20000000000 */
[----:B------:R-:W-:Y:S01]  /*2510*/  BSSY.RECONVERGENT B1, `(.L_x_49) ;  /* 0x0000092000017945 */ /* 0x000fe20003800200 */
[C---:B---3--:R-:W-:Y:S02]  /*2520*/  ISETP.GE.U32.AND P0, PT, R0.reuse, 0x4, PT ;  /* 0x000000040000780c */ /* 0x048fe40003f06070 */
[----:B------:R-:W-:-:S04]  /*2530*/  VIMNMX.U32 R3, PT, PT, R0, 0x1, !PT ;  /* 0x0000000100037848 */ /* 0x000fc80007fe0000 */
[----:B------:R-:W-:-:S07]  /*2540*/  LOP3.LUT R0, R3, 0x3, RZ, 0xc0, !PT ;  /* 0x0000000303007812 */ /* 0x000fce00078ec0ff */
[----:B------:R-:W-:Y:S05]  /*2550*/  @!P0 BRA `(.L_x_50) ;  /* 0x0000000800348947 */ /* 0x000fea0003800000 */
[----:B------:R-:W-:Y:S01]  /*2560*/  LOP3.LUT R3, R3, 0x3c, RZ, 0xc0, !PT ;  /* 0x0000003c03037812 */ /* 0x000fe200078ec0ff */
[----:B------:R-:W-:Y:S04]  /*2570*/  BSSY.RELIABLE B0, `(.L_x_51) ;  /* 0x0000078000007945 */ /* 0x000fe80003800100 */
[----:B------:R-:W-:-:S05]  /*2580*/  IMAD.MOV R3, RZ, RZ, -R3 ;  /* 0x000000ffff037224 */ /* 0x000fca00078e0a03 */
[----:B------:R-:W-:-:S13]  /*2590*/  ISETP.GE.AND P0, PT, R3, RZ, PT ;  /* 0x000000ff0300720c */ /* 0x000fda0003f06270 */
[----:B------:R-:W-:Y:S05]  /*25a0*/  @P0 BRA `(.L_x_52) ;  /* 0x0000000400d00947 */ /* 0x000fea0003800000 */
[----:B------:R-:W-:Y:S01]  /*25b0*/  IMAD.MOV R4, RZ, RZ, -R3 ;  /* 0x000000ffff047224 */ /* 0x000fe200078e0a03 */
[----:B------:R-:W-:Y:S01]  /*25c0*/  BSSY.RECONVERGENT B3, `(.L_x_53) ;  /* 0x0000048000037945 */ /* 0x000fe20003800200 */
[----:B------:R-:W-:-:S03]  /*25d0*/  PLOP3.LUT P0, PT, PT, PT, PT, 0x80, 0x8 ;  /* 0x000000000008781c */ /* 0x000fc60003f0f070 */
[----:B------:R-:W-:-:S13]  /*25e0*/  ISETP.GT.AND P1, PT, R4, 0xc, PT ;  /* 0x0000000c0400780c */ /* 0x000fda0003f24270 */
[----:B------:R-:W-:Y:S05]  /*25f0*/  @!P1 BRA `(.L_x_54) ;  /* 0x0000000400109947 */ /* 0x000fea0003800000 */
[----:B------:R-:W-:-:S13]  /*2600*/  PLOP3.LUT P0, PT, PT, PT, PT, 0x8, 0x80 ;  /* 0x000000000080781c */ /* 0x000fda0003f0e170 */
.L_x_55:
[----:B------:R-:W-:Y:S01]  /*2610*/  IADD3 R5, P1, PT, R24, -0x1, RZ ;  /* 0xffffffff18057810 */ /* 0x000fe20007f3e0ff */
[----:B------:R-:W-:-:S03]  /*2620*/  VIADD R3, R3, 0x10 ;  /* 0x0000001003037836 */ /* 0x000fc60000000000 */
[----:B--2---:R-:W-:Y:S02]  /*2630*/  IADD3.X R7, PT, PT, R2, -0x1, RZ, P1, !PT ;  /* 0xffffffff02077810 */ /* 0x004fe40000ffe4ff */
[----:B------:R-:W-:Y:S02]  /*2640*/  LOP3.LUT R5, R5, R24, RZ, 0xc0, !PT ;  /* 0x0000001805057212 */ /* 0x000fe400078ec0ff */
[----:B------:R-:W-:Y:S02]  /*2650*/  LOP3.LUT R7, R7, R2, RZ, 0xc0, !PT ;  /* 0x0000000207077212 */ /* 0x000fe400078ec0ff */
[----:B------:R-:W-:-:S04]  /*2660*/  IADD3 R2, P1, PT, R5, -0x1, RZ ;  /* 0xffffffff05027810 */ /* 0x000fc80007f3e0ff */
[----:B------:R-:W-:Y:S02]  /*2670*/  IADD3.X R4, PT, PT, R7, -0x1, RZ, P1, !PT ;  /* 0xffffffff07047810 */ /* 0x000fe40000ffe4ff */
        /* <DEDUP_REMOVED lines=52> */
[----:B------:R-:W-:Y:S02]  /*29c0*/  ISETP.GE.AND P1, PT, R3, -0xc, PT ;  /* 0xfffffff40300780c */ /* 0x000fe40003f26270 */
[----:B------:R-:W-:Y:S02]  /*29d0*/  LOP3.LUT R5, R5, R2, RZ, 0xc0, !PT ;  /* 0x0000000205057212 */ /* 0x000fe400078ec0ff */
[----:B------:R-:W-:Y:S02]  /*29e0*/  LOP3.LUT R7, R7, R4, RZ, 0xc0, !PT ;  /* 0x0000000407077212 */ /* 0x000fe400078ec0ff */
[----:B------:R-:W-:-:S04]  /*29f0*/  IADD3 R24, P2, PT, R5, -0x1, RZ ;  /* 0xffffffff05187810 */ /* 0x000fc80007f5e0ff */
[----:B------:R-:W-:Y:S02]  /*2a00*/  IADD3.X R2, PT, PT, R7, -0x1, RZ, P2, !PT ;  /* 0xffffffff07027810 */ /* 0x000fe400017fe4ff */
[----:B------:R-:W-:Y:S02]  /*2a10*/  LOP3.LUT R24, R24, R5, RZ, 0xc0, !PT ;  /* 0x0000000518187212 */ /* 0x000fe400078ec0ff */
[----:B------:R-:W-:Y:S01]  /*2a20*/  LOP3.LUT R2, R2, R7, RZ, 0xc0, !PT ;  /* 0x0000000702027212 */ /* 0x000fe200078ec0ff */
[----:B------:R-:W-:Y:S06]  /*2a30*/  @!P1 BRA `(.L_x_55) ;  /* 0xfffffff800f49947 */ /* 0x000fec000383ffff */
.L_x_54:
[----:B------:R-:W-:Y:S05]  /*2a40*/  BSYNC.RECONVERGENT B3 ;  /* 0x0000000000037941 */ /* 0x000fea0003800200 */
.L_x_53:
[----:B------:R-:W-:Y:S01]  /*2a50*/  IMAD.MOV R4, RZ, RZ, -R3 ;  /* 0x000000ffff047224 */ /* 0x000fe200078e0a03 */
[----:B------:R-:W-:Y:S04]  /*2a60*/  BSSY.RECONVERGENT B3, `(.L_x_56) ;  /* 0x0000025000037945 */ /* 0x000fe80003800200 */
[----:B------:R-:W-:-:S13]  /*2a70*/  ISETP.GT.AND P1, PT, R4, 0x4, PT ;  /* 0x000000040400780c */ /* 0x000fda0003f24270 */
[----:B------:R-:W-:Y:S05]  /*2a80*/  @!P1 BRA `(.L_x_57) ;  /* 0x0000000000889947 */ /* 0x000fea0003800000 */
        /* <DEDUP_REMOVED lines=29> */
[----:B------:R-:W-:Y:S02]  /*2c60*/  IADD3 R24, P1, PT, R5, -0x1, RZ ;  /* 0xffffffff05187810 */ /* 0x000fe40007f3e0ff */
[----:B------:R-:W-:Y:S02]  /*2c70*/  PLOP3.LUT P0, PT, PT, PT, PT, 0x8, 0x80 ;  /* 0x000000000080781c */ /* 0x000fe40003f0e170 */
[----:B------:R-:W-:-:S02]  /*2c80*/  IADD3.X R2, PT, PT, R7, -0x1, RZ, P1, !PT ;  /* 0xffffffff07027810 */ /* 0x000fc40000ffe4ff */
[----:B------:R-:W-:Y:S02]  /*2c90*/  LOP3.LUT R24, R24, R5, RZ, 0xc0, !PT ;  /* 0x0000000518187212 */ /* 0x000fe400078ec0ff */
[----:B------:R-:W-:-:S07]  /*2ca0*/  LOP3.LUT R2, R2, R7, RZ, 0xc0, !PT ;  /* 0x0000000702027212 */ /* 0x000fce00078ec0ff */
.L_x_57:
[----:B------:R-:W-:Y:S05]  /*2cb0*/  BSYNC.RECONVERGENT B3 ;  /* 0x0000000000037941 */ /* 0x000fea0003800200 */
.L_x_56:
[----:B------:R-:W-:-:S13]  /*2cc0*/  ISETP.NE.OR P0, PT, R3, RZ, P0 ;  /* 0x000000ff0300720c */ /* 0x000fda0000705670 */
[----:B------:R-:W-:Y:S05]  /*2cd0*/  @!P0 BREAK.RELIABLE B0 ;  /* 0x0000000000008942 */ /* 0x000fea0003800100 */
[----:B------:R-:W-:Y:S05]  /*2ce0*/  @!P0 BRA `(.L_x_50) ;  /* 0x0000000000508947 */ /* 0x000fea0003800000 */
.L_x_52:
[----:B------:R-:W-:Y:S05]  /*2cf0*/  BSYNC.RELIABLE B0 ;  /* 0x0000000000007941 */ /* 0x000fea0003800100 */
.L_x_51:
        /* <DEDUP_REMOVED lines=11> */
[----:B------:R-:W-:Y:S02]  /*2db0*/  ISETP.NE.AND P0, PT, R3, RZ, PT ;  /* 0x000000ff0300720c */ /* 0x000fe40003f05270 */
[----:B------:R-:W-:Y:S02]  /*2dc0*/  LOP3.LUT R5, R5, R2, RZ, 0xc0, !PT ;  /* 0x0000000205057212 */ /* 0x000fe400078ec0ff */
[----:B------:R-:W-:Y:S02]  /*2dd0*/  LOP3.LUT R7, R7, R4, RZ, 0xc0, !PT ;  /* 0x0000000407077212 */ /* 0x000fe400078ec0ff */
[----:B------:R-:W-:-:S04]  /*2de0*/  IADD3 R24, P1, PT, R5, -0x1, RZ ;  /* 0xffffffff05187810 */ /* 0x000fc80007f3e0ff */
[----:B------:R-:W-:Y:S02]  /*2df0*/  IADD3.X R2, PT, PT, R7, -0x1, RZ, P1, !PT ;  /* 0xffffffff07027810 */ /* 0x000fe40000ffe4ff */
[----:B------:R-:W-:Y:S02]  /*2e00*/  LOP3.LUT R24, R24, R5, RZ, 0xc0, !PT ;  /* 0x0000000518187212 */ /* 0x000fe400078ec0ff */
[----:B------:R-:W-:Y:S01]  /*2e10*/  LOP3.LUT R2, R2, R7, RZ, 0xc0, !PT ;  /* 0x0000000702027212 */ /* 0x000fe200078ec0ff */
[----:B------:R-:W-:Y:S06]  /*2e20*/  @P0 BRA `(.L_x_51) ;  /* 0xfffffffc00b40947 */ /* 0x000fec000383ffff */
.L_x_50:
[----:B------:R-:W-:Y:S05]  /*2e30*/  BSYNC.RECONVERGENT B1 ;  /* 0x0000000000017941 */ /* 0x000fea0003800200 */
.L_x_49:
[----:B------:R-:W-:-:S13]  /*2e40*/  ISETP.NE.AND P0, PT, R0, RZ, PT ;  /* 0x000000ff0000720c */ /* 0x000fda0003f05270 */
[----:B------:R-:W-:Y:S05]  /*2e50*/  @!P0 BRA `(.L_x_48) ;  /* 0x0000000000208947 */ /* 0x000fea0003800000 */
[----:B------:R-:W-:-:S07]  /*2e60*/  IMAD.MOV R0, RZ, RZ, -R0 ;  /* 0x000000ffff007224 */ /* 0x000fce00078e0a00 */
.L_x_58:
[----:B------:R-:W-:Y:S01]  /*2e70*/  VIADD R0, R0, 0x1 ;  /* 0x0000000100007836 */ /* 0x000fe20000000000 */
[----:B------:R-:W-:-:S04]  /*2e80*/  IADD3 R3, P1, PT, R24, -0x1, RZ ;  /* 0xffffffff18037810 */ /* 0x000fc80007f3e0ff */
[----:B------:R-:W-:Y:S02]  /*2e90*/  ISETP.NE.AND P0, PT, R0, RZ, PT ;  /* 0x000000ff0000720c */ /* 0x000fe40003f05270 */
[----:B------:R-:W-:Y:S02]  /*2ea0*/  IADD3.X R5, PT, PT, R2, -0x1, RZ, P1, !PT ;  /* 0xffffffff02057810 */ /* 0x000fe40000ffe4ff */
[----:B------:R-:W-:Y:S02]  /*2eb0*/  LOP3.LUT R24, R3, R24, RZ, 0xc0, !PT ;  /* 0x0000001803187212 */ /* 0x000fe400078ec0ff */
[----:B------:R-:W-:-:S07]  /*2ec0*/  LOP3.LUT R2, R5, R2, RZ, 0xc0, !PT ;  /* 0x0000000205027212 */ /* 0x000fce00078ec0ff */
[----:B------:R-:W-:Y:S05]  /*2ed0*/  @P0 BRA `(.L_x_58) ;  /* 0xfffffffc00e40947 */ /* 0x000fea000383ffff */
.L_x_48:
[----:B------:R-:W-:Y:S05]  /*2ee0*/  BSYNC.RECONVERGENT B2 ;  /* 0x0000000000027941 */ /* 0x000fea0003800200 */
.L_x_47:
[----:B------:R-:W-:Y:S01]  /*2ef0*/  IADD3 R3, P0, PT, RZ, -R24, RZ ;  /* 0x80000018ff037210 */ /* 0x000fe20007f1e0ff */
[----:B------:R-:W-:Y:S03]  /*2f00*/  BSSY.RECONVERGENT B6, `(.L_x_59) ;  /* 0x0000017000067945 */ /* 0x000fe60003800200 */
[----:B------:R-:W-:Y:S01]  /*2f10*/  LOP3.LUT R24, R24, R3, RZ, 0xc0, !PT ;  /* 0x0000000318187212 */ /* 0x000fe200078ec0ff */
[----:B------:R-:W-:-:S03]  /*2f20*/  IMAD.X R5, RZ, RZ, ~R2, P0 ;  /* 0x000000ffff057224 */ /* 0x000fc600000e0e02 */
[----:B------:R-:W-:Y:S02]  /*2f30*/  ISETP.NE.U32.AND P0, PT, R24, RZ, PT ;  /* 0x000000ff1800720c */ /* 0x000fe40003f05070 */
[----:B-12---:R-:W-:-:S04]  /*2f40*/  LOP3.LUT R23, R2, R5, RZ, 0xc0, !PT ;  /* 0x0000000502177212 */ /* 0x006fc800078ec0ff */
[----:B------:R-:W-:-:S13]  /*2f50*/  ISETP.NE.AND.EX P0, PT, R23, RZ, PT, P0 ;  /* 0x000000ff1700720c */ /* 0x000fda0003f05300 */
[----:B------:R-:W-:Y:S05]  /*2f60*/  @P0 BRA `(.L_x_60) ;  /* 0x0000000000400947 */ /* 0x000fea0003800000 */
[----:B------:R-:W-:Y:S01]  /*2f70*/  MOV R0, 0x0 ;  /* 0x0000000000007802 */ /* 0x000fe20000000f00 */
[----:B------:R-:W1:Y:S01]  /*2f80*/  LDCU.64 UR4, c[0x4][0x48] ;  /* 0x01000900ff0477ac */ /* 0x000e620008000a00 */
[----:B------:R-:W-:Y:S02]  /*2f90*/  IMAD.MOV.U32 R8, RZ, RZ, 0xb6 ;  /* 0x000000b6ff087424 */ /* 0x000fe400078e00ff */
[----:B------:R2:W3:Y:S01]  /*2fa0*/  LDC.64 R2, c[0x4][R0] ;  /* 0x0100000000027b82 */ /* 0x0004e20000000a00 */
[----:B------:R-:W4:Y:S01]  /*2fb0*/  LDCU.64 UR6, c[0x4][0x28] ;  /* 0x01000500ff0677ac */ /* 0x000f220008000a00 */
[----:B------:R-:W-:Y:S02]  /*2fc0*/  IMAD.MOV.U32 R12, RZ, RZ, 0x1 ;  /* 0x00000001ff0c7424 */ /* 0x000fe400078e00ff */
[----:B------:R-:W-:Y:S01]  /*2fd0*/  IMAD.MOV.U32 R13, RZ, RZ, RZ ;  /* 0x000000ffff0d7224 */ /* 0x000fe200078e00ff */
[----:B------:R-:W5:Y:S01]  /*2fe0*/  LDCU.64 UR8, c[0x4][0x18] ;  /* 0x01000300ff0877ac */ /* 0x000f620008000a00 */
[----:B-1----:R-:W-:-:S02]  /*2ff0*/  IMAD.U32 R4, RZ, RZ, UR4 ;  /* 0x00000004ff047e24 */ /* 0x002fc4000f8e00ff */
[----:B------:R-:W-:Y:S02]  /*3000*/  IMAD.U32 R5, RZ, RZ, UR5 ;  /* 0x00000005ff057e24 */ /* 0x000fe4000f8e00ff */
[----:B----4-:R-:W-:Y:S02]  /*3010*/  IMAD.U32 R6, RZ, RZ, UR6 ;  /* 0x00000006ff067e24 */ /* 0x010fe4000f8e00ff */
[----:B------:R-:W-:Y:S02]  /*3020*/  IMAD.U32 R7, RZ, RZ, UR7 ;  /* 0x00000007ff077e24 */ /* 0x000fe4000f8e00ff */
[----:B-----5:R-:W-:Y:S02]  /*3030*/  IMAD.U32 R10, RZ, RZ, UR8 ;  /* 0x00000008ff0a7e24 */ /* 0x020fe4000f8e00ff */
[----:B--2---:R-:W-:-:S07]  /*3040*/  IMAD.U32 R11, RZ, RZ, UR9 ;  /* 0x00000009ff0b7e24 */ /* 0x004fce000f8e00ff */
[----:B------:R-:W-:-:S07]  /*3050*/  LEPC R20, `(.L_x_60) ;  /* 0x000000001014794e */ /* 0x000fce0000000000 */
[----:B0--3--:R-:W-:Y:S05]  /*3060*/  CALL.ABS.NOINC R2 ;  /* 0x0000000002007343 */ /* 0x009fea0003c00000 */
.L_x_60:
[----:B------:R-:W-:Y:S05]  /*3070*/  BSYNC.RECONVERGENT B6 ;  /* 0x0000000000067941 */ /* 0x000fea0003800200 */
.L_x_59:
[----:B------:R-:W-:Y:S01]  /*3080*/  ISETP.NE.U32.AND P0, PT, R23, RZ, PT ;  /* 0x000000ff1700720c */ /* 0x000fe20003f05070 */
[----:B------:R-:W1:Y:S01]  /*3090*/  LDCU.64 UR4, c[0x4][0x10] ;  /* 0x01000200ff0477ac */ /* 0x000e620008000a00 */
[----:B------:R-:W-:Y:S02]  /*30a0*/  R2UR UR6, R18 ;  /* 0x00000000120672ca */ /* 0x000fe400000e0000 */
[----:B------:R-:W-:Y:S02]  /*30b0*/  SEL R0, R24, R23, !P0 ;  /* 0x0000001718007207 */ /* 0x000fe40004000000 */
[----:B------:R-:W-:-:S04]  /*30c0*/  R2UR UR7, R19 ;  /* 0x00000000130772ca */ /* 0x000fc800000e0000 */
[----:B------:R-:W2:Y:S02]  /*30d0*/  FLO.U32 R0, R0 ;  /* 0x0000000000007300 */ /* 0x000ea400000e0000 */
[C---:B--2---:R-:W-:Y:S02]  /*30e0*/  IADD3 R2, PT, PT, -R0.reuse, 0x1f, RZ ;  /* 0x0000001f00027810 */ /* 0x044fe40007ffe1ff */
[----:B------:R-:W-:-:S03]  /*30f0*/  IADD3 R5, PT, PT, -R0, 0x3f, RZ ;  /* 0x0000003f00057810 */ /* 0x000fc60007ffe1ff */
[----:B------:R-:W-:Y:S02]  /*3100*/  @P0 IMAD.MOV R5, RZ, RZ, R2 ;  /* 0x000000ffff050224 */ /* 0x000fe400078e0202 */
[----:B------:R-:W2:Y:S03]  /*3110*/  LDC.64 R2, c[0x0][0x380] ;  /* 0x0000e000ff027b82 */ /* 0x000ea60000000a00 */
[----:B------:R-:W-:-:S04]  /*3120*/  IADD3 R4, P0, PT, R16, R5, RZ ;  /* 0x0000000510047210 */ /* 0x000fc80007f1e0ff */
[----:B------:R-:W-:Y:S01]  /*3130*/  LOP3.LUT R4, RZ, R4, RZ, 0x33, !PT ;  /* 0x00000004ff047212 */ /* 0x000fe200078e33ff */
[----:B------:R-:W-:-:S03]  /*3140*/  IMAD.X R28, RZ, RZ, R28, P0 ;  /* 0x000000ffff1c7224 */ /* 0x000fc600000e061c */
[----:B-1----:R-:W-:Y:S02]  /*3150*/  IADD3 R4, P0, PT, R4, UR4, RZ ;  /* 0x0000000404047c10 */ /* 0x002fe4000ff1e0ff */
[----:B------:R-:W-:Y:S02]  /*3160*/  LOP3.LUT R0, RZ, R28, RZ, 0x33, !PT ;  /* 0x0000001cff007212 */ /* 0x000fe400078e33ff */
[----:B------:R-:W-:-:S04]  /*3170*/  IADD3 R4, P1, PT, R4, 0x7e, RZ ;  /* 0x0000007e04047810 */ /* 0x000fc80007f3e0ff */
[----:B------:R-:W-:-:S05]  /*3180*/  IADD3.X R5, PT, PT, RZ, UR5, R0, P1, P0 ;  /* 0x00000005ff057c10 */ /* 0x000fca0008fe0400 */
[----:B--2---:R-:W-:Y:S01]  /*3190*/  STG.E.64 desc[UR6][R2.64], R4 ;  /* 0x0000000402007986 */ /* 0x004fe2000c101b06 */
[----:B------:R-:W-:Y:S05]  /*31a0*/  EXIT ;  /* 0x000000000000794d */ /* 0x000fea0003800000 */
.L_x_45:
[----:B------:R-:W-:Y:S01]  /*31b0*/  BSSY B0, `(.L_x_61) ;  /* 0x0000008000007945 */ /* 0x000fe20003800000 */
[----:B------:R-:W-:Y:S02]  /*31c0*/  IMAD.MOV.U32 R13, RZ, RZ, R2 ;  /* 0x000000ffff0d7224 */ /* 0x000fe400078e0002 */
[----:B------:R-:W-:Y:S02]  /*31d0*/  IMAD.MOV.U32 R12, RZ, RZ, RZ ;  /* 0x000000ffff0c7224 */ /* 0x000fe400078e00ff */
[----:B------:R-:W-:Y:S02]  /*31e0*/  IMAD.MOV.U32 R11, RZ, RZ, 0x1f ;  /* 0x0000001fff0b7424 */ /* 0x000fe400078e00ff */
[----:B------:R-:W-:-:S07]  /*31f0*/  IMAD.MOV.U32 R15, RZ, RZ, R25 ;  /* 0x000000ffff0f7224 */ /* 0x000fce00078e0019 */
[----:B012---:R-:W-:Y:S05]  /*3200*/  WARPSYNC.COLLECTIVE R15, `(.L_x_62) ;  /* 0x000000000f087348 */ /* 0x007fea0003c00000 */
[----:B------:R3:W4:Y:S02]  /*3210*/  SHFL.IDX P6, R14, R13, R12, R11 ;  /* 0x0000000c0d0e7389 */ /* 0x00072400000c000b */
[----:B01234-:R-:W-:Y:S05]  /*3220*/  ENDCOLLECTIVE ;  /* 0x000000000000791b */ /* 0x01ffea0003800000 */
.L_x_62:
[----:B------:R-:W-:Y:S05]  /*3230*/  BSYNC B0 ;  /* 0x0000000000007941 */ /* 0x000fea0003800000 */
.L_x_61:
[----:B------:R-:W-:Y:S05]  /*3240*/  BRA `(.L_x_63) ;  /* 0xfffffff000987947 */ /* 0x000fea000383ffff */
.L_x_46:
        /* <DEDUP_REMOVED lines=8> */
.L_x_65:
[----:B------:R-:W-:Y:S05]  /*32d0*/  BSYNC B0 ;  /* 0x0000000000007941 */ /* 0x000fea0003800000 */
.L_x_64:
[----:B------:R-:W-:Y:S05]  /*32e0*/  BRA `(.L_x_66) ;  /* 0xfffffff0007c7947 */ /* 0x000fea000383ffff */
.L_x_67:
[----:B------:R-:W-:-:S00]  /*32f0*/  BRA `(.L_x_67) ;  /* 0xfffffffc00fc7947 */ /* 0x000fc0000383ffff */
[----:B------:R-:W-:-:S00]  /*3300*/  NOP ;  /* 0x0000000000007918 */ /* 0x000fc00000000000 */
[----:B------:R-:W-:-:S00]  /*3310*/  NOP ;  /* 0x0000000000007918 */ /* 0x000fc00000000000 */
[----:B------:R-:W-:-:S00]  /*3320*/  NOP ;  /* 0x0000000000007918 */ /* 0x000fc00000000000 */
[----:B------:R-:W-:-:S00]  /*3330*/  NOP ;  /* 0x0000000000007918 */ /* 0x000fc00000000000 */
[----:B------:R-:W-:-:S00]  /*3340*/  NOP ;  /* 0x0000000000007918 */ /* 0x000fc00000000000 */
[----:B------:R-:W-:-:S00]  /*3350*/  NOP ;  /* 0x0000000000007918 */ /* 0x000fc00000000000 */
[----:B------:R-:W-:-:S00]  /*3360*/  NOP ;  /* 0x0000000000007918 */ /* 0x000fc00000000000 */
[----:B------:R-:W-:-:S00]  /*3370*/  NOP ;  /* 0x0000000000007918 */ /* 0x000fc00000000000 */
.L_x_68:


//--------------------- .nv.global.init           --------------------------
	.section	.nv.global.init,"aw",@progbits
.nv.global.init:
	.type		$str$5,@object
	.size		$str$5,($str$2 - $str$5)
$str$5:
        /*0000*/ 	.byte	0x70, 0x6f, 0x73, 0x69, 0x74, 0x69, 0x6f, 0x6e, 0x20, 0x3e, 0x3d, 0x20, 0x30, 0x00
	.type		$str$2,@object
	.size		$str$2,($str - $str$2)
$str$2:
        /*000e*/ 	.byte	0x6e, 0x65, 0x78, 0x74, 0x5f, 0x62, 0x69, 0x74, 0x5f, 0x70, 0x6f, 0x73, 0x20, 0x3e, 0x3d, 0x20
        /*001e*/ 	.byte	0x30, 0x00
	.type		$str,@object
	.size		$str,($str$1 - $str)
$str:
        /*0020*/ 	.byte	0x70, 0x74, 0x72, 0x20, 0x26, 0x20, 0x6b, 0x49, 0x64, 0x42, 0x69, 0x74, 0x73, 0x20, 0x3d, 0x3d
        /*0030*/ 	.byte	0x20, 0x30, 0x00
	.type		$str$1,@object
	.size		$str$1,($str$4 - $str$1)
$str$1:
        /*0033*/ 	.byte	0x2f, 0x74, 0x6d, 0x70, 0x2f, 0x73, 0x61, 0x73, 0x73, 0x5f, 0x63, 0x75, 0x5f, 0x64, 0x36, 0x34
        /*0043*/ 	.byte	0x70, 0x6c, 0x70, 0x39, 0x68, 0x2f, 0x6b, 0x2e, 0x63, 0x75, 0x00
	.type		$str$4,@object
	.size		$str$4,($str$3 - $str$4)
$str$4:
        /*004e*/ 	.byte	0x5f, 0x5f, 0x70, 0x6f, 0x70, 0x63, 0x28, 0x6e, 0x65, 0x77, 0x6c, 0x79, 0x5f, 0x73, 0x65, 0x6c
        /*005e*/ 	.byte	0x65, 0x63, 0x74, 0x65, 0x64, 0x5f, 0x62, 0x69, 0x74, 0x73, 0x29, 0x20, 0x3d, 0x3d, 0x20, 0x62
        /*006e*/ 	.byte	0x69, 0x74, 0x73, 0x5f, 0x6c, 0x65, 0x66, 0x74, 0x00
	.type		$str$3,@object
	.size		$str$3,(__unnamed_1 - $str$3)
$str$3:
        /*0077*/ 	.byte	0x28, 0x31, 0x55, 0x4c, 0x4c, 0x20, 0x3c, 0x3c, 0x20, 0x6e, 0x65, 0x78, 0x74, 0x5f, 0x62, 0x69
        /*0087*/ 	.byte	0x74, 0x5f, 0x70, 0x6f, 0x73, 0x29, 0x20, 0x26, 0x20, 0x75, 0x70, 0x64, 0x61, 0x74, 0x65, 0x64
        /*0097*/ 	.byte	0x5f, 0x6d, 0x61, 0x73, 0x6b, 0x20, 0x3e, 0x20, 0x30, 0x00
	.type		__unnamed_1,@object
	.size		__unnamed_1,(__unnamed_2 - __unnamed_1)
__unnamed_1:
        /*00a1*/ 	.byte	0x73, 0x74, 0x61, 0x74, 0x69, 0x63, 0x20, 0x42, 0x6c, 0x6f, 0x63, 0x6b, 0x48, 0x65, 0x61, 0x64
        /*00b1*/ 	.byte	0x65, 0x72, 0x20, 0x26, 0x42, 0x6c, 0x6f, 0x63, 0x6b, 0x48, 0x65, 0x61, 0x64, 0x65, 0x72, 0x3a
        /*00c1*/ 	.byte	0x3a, 0x66, 0x72, 0x6f, 0x6d, 0x5f, 0x62, 0x6c, 0x6f, 0x63, 0x6b, 0x28, 0x75, 0x6e, 0x73, 0x69
        /*00d1*/ 	.byte	0x67, 0x6e, 0x65, 0x64, 0x20, 0x6c, 0x6f, 0x6e, 0x67, 0x29, 0x00
	.type		__unnamed_2,@object
	.size		__unnamed_2,(.L_2 - __unnamed_2)
__unnamed_2:
        /*00dc*/ 	.byte	0x73, 0x74, 0x61, 0x74, 0x69, 0x63, 0x20, 0x75, 0x6e, 0x73, 0x69, 0x67, 0x6e, 0x65, 0x64, 0x20
        /*00ec*/ 	.byte	0x6c, 0x6f, 0x6e, 0x67, 0x20, 0x41, 0x6f, 0x73, 0x6f, 0x61, 0x4c, 0x61, 0x79, 0x6f, 0x75, 0x74
        /*00fc*/ 	.byte	0x42, 0x61, 0x73, 0x65, 0x3c, 0x53, 0x65, 0x6c, 0x66, 0x3e, 0x3a, 0x3a, 0x61, 0x6c, 0x6c, 0x6f
        /*010c*/ 	.byte	0x63, 0x61, 0x74, 0x65, 0x5f, 0x69, 0x6e, 0x5f, 0x62, 0x6c, 0x6f, 0x63, 0x6b, 0x28, 0x75, 0x6e
        /*011c*/ 	.byte	0x73, 0x69, 0x67, 0x6e, 0x65, 0x64, 0x20, 0x6c, 0x6f, 0x6e, 0x67, 0x2c, 0x20, 0x75, 0x6e, 0x73
        /*012c*/ 	.byte	0x69, 0x67, 0x6e, 0x65, 0x64, 0x20, 0x69, 0x6e, 0x74, 0x29, 0x20, 0x5b, 0x77, 0x69, 0x74, 0x68
        /*013c*/ 	.byte	0x20, 0x53, 0x65, 0x6c, 0x66, 0x20, 0x3d, 0x20, 0x44, 0x75, 0x6d, 0x6d, 0x79, 0x43, 0x6c, 0x61
        /*014c*/ 	.byte	0x73, 0x73, 0x5d, 0x00
.L_2:


//--------------------- .nv.shared.reserved.0     --------------------------
	.section	.nv.shared.reserved.0,"aw",@nobits
	.weak		__nv_reservedSMEM_offset_0_alias
	.size		__nv_reservedSMEM_offset_0_alias, 0, 64
	.other		__nv_reservedSMEM_offset_0_alias,@"STO_CUDA_RESERVED_SHARED STV_DEFAULT"
__nv_reservedSMEM_offset_0_alias:
	.zero		0
	.zero		64


//--------------------- .nv.global                --------------------------
	.section	.nv.global,"aw",@nobits
.nv.global:
	.type		storage,@object
	.size		storage,(.L_1 - storage)
storage:
	.zero		10000000
.L_1:


//--------------------- .nv.constant0._Z6kernelPm --------------------------
	.section	.nv.constant0._Z6kernelPm,"a",@progbits
	.sectionflags	@""
	.align	4
.nv.constant0._Z6kernelPm:
	.zero		904


//--------------------- SYMBOLS --------------------------

	.type		.nv.reservedSmem.offset0,@object
	.size		.nv.reservedSmem.offset0,0x4
	.type		__assertfail,@function
